// auto-generated by cutlass_sweep.gemm — config: {"arch": "sm_100", "cluster_m": 2, "cluster_n": 1, "dtype": "e4m3", "stages": 4, "tile_k": 64, "tile_m": 64, "tile_n": 256}
#include "cutlass/cutlass.h"
#include "cutlass/gemm/collective/collective_builder.hpp"
#include "cutlass/gemm/device/gemm_universal_adapter.h"
#include "cutlass/gemm/kernel/gemm_universal.hpp"
#include "cutlass/epilogue/collective/collective_builder.hpp"

using ElemA = cutlass::float_e4m3_t;
using ElemB = cutlass::float_e4m3_t;
using ElemCD = cutlass::float_e4m3_t;
using Acc  = float;
using TileShape    = cute::Shape<cute::_64, cute::_256, cute::_64>;
using ClusterShape = cute::Shape<cute::_2, cute::_1, cute::_1>;

using CollectiveEpilogue = typename cutlass::epilogue::collective::CollectiveBuilder<
    cutlass::arch::Sm100, cutlass::arch::OpClassTensorOp,
    TileShape, ClusterShape,
    cutlass::epilogue::collective::EpilogueTileAuto,
    Acc, Acc,
    ElemCD, cutlass::layout::RowMajor, 128 / cutlass::sizeof_bits<ElemCD>::value,
    ElemCD, cutlass::layout::RowMajor, 128 / cutlass::sizeof_bits<ElemCD>::value,
    cutlass::epilogue::collective::EpilogueScheduleAuto
  >::CollectiveOp;

using CollectiveMainloop = typename cutlass::gemm::collective::CollectiveBuilder<
    cutlass::arch::Sm100, cutlass::arch::OpClassTensorOp,
    ElemA, cutlass::layout::RowMajor, 128 / cutlass::sizeof_bits<ElemA>::value,
    ElemB, cutlass::layout::ColumnMajor, 128 / cutlass::sizeof_bits<ElemB>::value,
    Acc,
    TileShape, ClusterShape,
    cutlass::gemm::collective::StageCount<4>,
    cutlass::gemm::collective::KernelScheduleAuto
  >::CollectiveOp;

using GemmKernel = cutlass::gemm::kernel::GemmUniversal<
    cute::Shape<int,int,int,int>,
    CollectiveMainloop,
    CollectiveEpilogue
>;
using Gemm = cutlass::gemm::device::GemmUniversalAdapter<GemmKernel>;

// Force the device kernel symbol into the cubin without needing a host main.
auto* _anchor = &cutlass::device_kernel<GemmKernel>;


// ===== COMPILED SASS (sm_100a) =====

	.target	sm_100a

	.elftype	@"ET_EXEC"


//--------------------- .note.nv.tkinfo           --------------------------
	.section	.note.nv.tkinfo,"",@"SHT_NOTE"
	.sectionflags	@"SHF_NOTE_NV_TKINFO"
	.tkinfo
        /*0018*/ 	.word	0x00000002
        /*0030*/ 	.string	""
        /*0030*/ 	.string	"ptxas"
        /*0030*/ 	.string	"Cuda compilation tools, release 13.0, V13.0.88"
        /*0030*/ 	.string	"Build cuda_13.0.r13.0/compiler.36424714_0"
        /*0030*/ 	.string	"-arch sm_100a -m 64 "



//--------------------- .note.nv.cuinfo           --------------------------
	.section	.note.nv.cuinfo,"",@"SHT_NOTE"
	.sectionflags	@"SHF_NOTE_NV_CUINFO"
        /*0018*/ 	.short	0x0002
        /*001a*/ 	.short	0x0064
        /*001c*/ 	.short	0x0082
	.zero		2


//--------------------- .nv.info                  --------------------------
	.section	.nv.info,"",@"SHT_CUDA_INFO"
	.align	4


	//----- nvinfo : EIATTR_REGCOUNT
	.align		4
        /*0000*/ 	.byte	0x04, 0x2f
        /*0002*/ 	.short	(.L_20 - .L_19)
	.align		4
.L_19:
        /*0004*/ 	.word	index@(_ZN7cutlass13device_kernelINS_4gemm6kernel13GemmUniversalIN4cute5tupleIJiiiiEEENS1_10collective13CollectiveMmaINS1_35MainloopSm100TmaUmmaWarpSpecializedILi4ELi2ELi4ENS5_IJNS4_1CILi2EEENSA_ILi1EEESC_EEEEENS5_IJNSA_ILi64EEENSA_ILi256EEESF_EEENS_12float_e4m3_tENS5_IJlSC_lEEESI_SJ_NS4_8TiledMMAINS4_8MMA_AtomIJNS4_10MMA_TraitsINS4_19SM100_MMA_F8F6F4_SSEJSI_SI_fSF_SG_NS4_17integral_constantINS4_4UMMA5MajorELSQ_0EEESR_NSO_INSP_7ScaleInELSS_0EEEST_EEEEEENS4_6LayoutINS5_IJSC_SC_SC_EEENS5_IJNSA_ILi0EEESY_SY_EEEEENS5_IJNS4_10UnderscoreES11_S11_EEEEENS4_13SM90_TMA_LOADENS4_14ComposedLayoutINS4_7SwizzleILi2ELi4ELi3EEENS4_18smem_ptr_flag_bitsILi8EEENSW_INS5_IJNSA_ILi8EEESF_EEENS5_IJSF_SC_EEEEEEEvNS4_8identityENS4_23SM90_TMA_LOAD_MULTICASTES1E_vS1F_EENS_8epilogue10collective18CollectiveEpilogueINS1I_23Sm100TmaWarpSpecializedILi4ELi2ELi32ELb0ELb0EEEJSH_NS5_IJNSW_ISF_SC_EES1N_EEESI_SJ_SI_SJ_NS1I_6fusion15FusionCallbacksIS1M_NS1P_17LinearCombinationISI_fSI_fLNS_15FloatRoundStyleE2EEESH_S1O_JEEENS4_5SM1004TMEM4LOAD26SM100_TMEM_LOAD_16dp32b32xES14_S1E_NS4_39AutoVectorizingCopyWithAssumedAlignmentILi128EEENS4_14SM90_TMA_STOREES1E_S20_S20_EEEvvEEEEvNT_6ParamsE)
        /*0008*/ 	.word	0x00000075


	//----- nvinfo : EIATTR_FRAME_SIZE
	.align		4
.L_20:
        /*000c*/ 	.byte	0x04, 0x11
        /*000e*/ 	.short	(.L_22 - .L_21)
	.align		4
.L_21:
        /*0010*/ 	.word	index@($__internal_2_$__cuda_sm10x_tcgen05_guardrail_trap_unallocated_columns_being_dealloced)
        /*0014*/ 	.word	0x00000000


	//----- nvinfo : EIATTR_FRAME_SIZE
	.align		4
.L_22:
        /*0018*/ 	.byte	0x04, 0x11
        /*001a*/ 	.short	(.L_24 - .L_23)
	.align		4
.L_23:
        /*001c*/ 	.word	index@($__internal_1_$__cuda_sm10x_tcgen05_guardrail_trap_phase_invalid_during_alloc)
        /*0020*/ 	.word	0x00000000


	//----- nvinfo : EIATTR_FRAME_SIZE
	.align		4
.L_24:
        /*0024*/ 	.byte	0x04, 0x11
        /*0026*/ 	.short	(.L_26 - .L_25)
	.align		4
.L_25:
        /*0028*/ 	.word	index@($__internal_0_$__cuda_sm10x_tcgen05_guardrail_trap_col_being_dealloced_not_returned_by_alloc)
        /*002c*/ 	.word	0x00000000


	//----- nvinfo : EIATTR_FRAME_SIZE
	.align		4
.L_26:
        /*0030*/ 	.byte	0x04, 0x11
        /*0032*/ 	.short	(.L_28 - .L_27)
	.align		4
.L_27:
        /*0034*/ 	.word	index@(_ZN7cutlass13device_kernelINS_4gemm6kernel13GemmUniversalIN4cute5tupleIJiiiiEEENS1_10collective13CollectiveMmaINS1_35MainloopSm100TmaUmmaWarpSpecializedILi4ELi2ELi4ENS5_IJNS4_1CILi2EEENSA_ILi1EEESC_EEEEENS5_IJNSA_ILi64EEENSA_ILi256EEESF_EEENS_12float_e4m3_tENS5_IJlSC_lEEESI_SJ_NS4_8TiledMMAINS4_8MMA_AtomIJNS4_10MMA_TraitsINS4_19SM100_MMA_F8F6F4_SSEJSI_SI_fSF_SG_NS4_17integral_constantINS4_4UMMA5MajorELSQ_0EEESR_NSO_INSP_7ScaleInELSS_0EEEST_EEEEEENS4_6LayoutINS5_IJSC_SC_SC_EEENS5_IJNSA_ILi0EEESY_SY_EEEEENS5_IJNS4_10UnderscoreES11_S11_EEEEENS4_13SM90_TMA_LOADENS4_14ComposedLayoutINS4_7SwizzleILi2ELi4ELi3EEENS4_18smem_ptr_flag_bitsILi8EEENSW_INS5_IJNSA_ILi8EEESF_EEENS5_IJSF_SC_EEEEEEEvNS4_8identityENS4_23SM90_TMA_LOAD_MULTICASTES1E_vS1F_EENS_8epilogue10collective18CollectiveEpilogueINS1I_23Sm100TmaWarpSpecializedILi4ELi2ELi32ELb0ELb0EEEJSH_NS5_IJNSW_ISF_SC_EES1N_EEESI_SJ_SI_SJ_NS1I_6fusion15FusionCallbacksIS1M_NS1P_17LinearCombinationISI_fSI_fLNS_15FloatRoundStyleE2EEESH_S1O_JEEENS4_5SM1004TMEM4LOAD26SM100_TMEM_LOAD_16dp32b32xES14_S1E_NS4_39AutoVectorizingCopyWithAssumedAlignmentILi128EEENS4_14SM90_TMA_STOREES1E_S20_S20_EEEvvEEEEvNT_6ParamsE)
        /*0038*/ 	.word	0x00000000


	//----- nvinfo : EIATTR_MIN_STACK_SIZE
	.align		4
.L_28:
        /*003c*/ 	.byte	0x04, 0x12
        /*003e*/ 	.short	(.L_30 - .L_29)
	.align		4
.L_29:
        /*0040*/ 	.word	index@(_ZN7cutlass13device_kernelINS_4gemm6kernel13GemmUniversalIN4cute5tupleIJiiiiEEENS1_10collective13CollectiveMmaINS1_35MainloopSm100TmaUmmaWarpSpecializedILi4ELi2ELi4ENS5_IJNS4_1CILi2EEENSA_ILi1EEESC_EEEEENS5_IJNSA_ILi64EEENSA_ILi256EEESF_EEENS_12float_e4m3_tENS5_IJlSC_lEEESI_SJ_NS4_8TiledMMAINS4_8MMA_AtomIJNS4_10MMA_TraitsINS4_19SM100_MMA_F8F6F4_SSEJSI_SI_fSF_SG_NS4_17integral_constantINS4_4UMMA5MajorELSQ_0EEESR_NSO_INSP_7ScaleInELSS_0EEEST_EEEEEENS4_6LayoutINS5_IJSC_SC_SC_EEENS5_IJNSA_ILi0EEESY_SY_EEEEENS5_IJNS4_10UnderscoreES11_S11_EEEEENS4_13SM90_TMA_LOADENS4_14ComposedLayoutINS4_7SwizzleILi2ELi4ELi3EEENS4_18smem_ptr_flag_bitsILi8EEENSW_INS5_IJNSA_ILi8EEESF_EEENS5_IJSF_SC_EEEEEEEvNS4_8identityENS4_23SM90_TMA_LOAD_MULTICASTES1E_vS1F_EENS_8epilogue10collective18CollectiveEpilogueINS1I_23Sm100TmaWarpSpecializedILi4ELi2ELi32ELb0ELb0EEEJSH_NS5_IJNSW_ISF_SC_EES1N_EEESI_SJ_SI_SJ_NS1I_6fusion15FusionCallbacksIS1M_NS1P_17LinearCombinationISI_fSI_fLNS_15FloatRoundStyleE2EEESH_S1O_JEEENS4_5SM1004TMEM4LOAD26SM100_TMEM_LOAD_16dp32b32xES14_S1E_NS4_39AutoVectorizingCopyWithAssumedAlignmentILi128EEENS4_14SM90_TMA_STOREES1E_S20_S20_EEEvvEEEEvNT_6ParamsE)
        /*0044*/ 	.word	0x00000000
.L_30:


//--------------------- .nv.compat                --------------------------
	.section	.nv.compat,"",@"SHT_CUDA_COMPAT_INFO"
	.align	4
        /*0000*/ 	.byte	0x02, 0x09, 0x01, 0x00, 0x02, 0x02, 0x02, 0x00, 0x02, 0x05, 0x05, 0x00, 0x03, 0x07, 0x01, 0x01
        /*0010*/ 	.byte	0x02, 0x03, 0x01, 0x00, 0x02, 0x06, 0x01, 0x00, 0x04, 0x0b, 0x08, 0x00, 0x09, 0x00, 0x00, 0x00
        /*0020*/ 	.byte	0x00, 0x00, 0x00, 0x00


//--------------------- .nv.info._ZN7cutlass13device_kernelINS_4gemm6kernel13GemmUniversalIN4cute5tupleIJiiiiEEENS1_10collective13CollectiveMmaINS1_35MainloopSm100TmaUmmaWarpSpecializedILi4ELi2ELi4ENS5_IJNS4_1CILi2EEENSA_ILi1EEESC_EEEEENS5_IJNSA_ILi64EEENSA_ILi256EEESF_EEENS_12float_e4m3_tENS5_IJlSC_lEEESI_SJ_NS4_8TiledMMAINS4_8MMA_AtomIJNS4_10MMA_TraitsINS4_19SM100_MMA_F8F6F4_SSEJSI_SI_fSF_SG_NS4_17integral_constantINS4_4UMMA5MajorELSQ_0EEESR_NSO_INSP_7ScaleInELSS_0EEEST_EEEEEENS4_6LayoutINS5_IJSC_SC_SC_EEENS5_IJNSA_ILi0EEESY_SY_EEEEENS5_IJNS4_10UnderscoreES11_S11_EEEEENS4_13SM90_TMA_LOADENS4_14ComposedLayoutINS4_7SwizzleILi2ELi4ELi3EEENS4_18smem_ptr_flag_bitsILi8EEENSW_INS5_IJNSA_ILi8EEESF_EEENS5_IJSF_SC_EEEEEEEvNS4_8identityENS4_23SM90_TMA_LOAD_MULTICASTES1E_vS1F_EENS_8epilogue10collective18CollectiveEpilogueINS1I_23Sm100TmaWarpSpecializedILi4ELi2ELi32ELb0ELb0EEEJSH_NS5_IJNSW_ISF_SC_EES1N_EEESI_SJ_SI_SJ_NS1I_6fusion15FusionCallbacksIS1M_NS1P_17LinearCombinationISI_fSI_fLNS_15FloatRoundStyleE2EEESH_S1O_JEEENS4_5SM1004TMEM4LOAD26SM100_TMEM_LOAD_16dp32b32xES14_S1E_NS4_39AutoVectorizingCopyWithAssumedAlignmentILi128EEENS4_14SM90_TMA_STOREES1E_S20_S20_EEEvvEEEEvNT_6ParamsE --------------------------
	.section	.nv.info._ZN7cutlass13device_kernelINS_4gemm6kernel13GemmUniversalIN4cute5tupleIJiiiiEEENS1_10collective13CollectiveMmaINS1_35MainloopSm100TmaUmmaWarpSpecializedILi4ELi2ELi4ENS5_IJNS4_1CILi2EEENSA_ILi1EEESC_EEEEENS5_IJNSA_ILi64EEENSA_ILi256EEESF_EEENS_12float_e4m3_tENS5_IJlSC_lEEESI_SJ_NS4_8TiledMMAINS4_8MMA_AtomIJNS4_10MMA_TraitsINS4_19SM100_MMA_F8F6F4_SSEJSI_SI_fSF_SG_NS4_17integral_constantINS4_4UMMA5MajorELSQ_0EEESR_NSO_INSP_7ScaleInELSS_0EEEST_EEEEEENS4_6LayoutINS5_IJSC_SC_SC_EEENS5_IJNSA_ILi0EEESY_SY_EEEEENS5_IJNS4_10UnderscoreES11_S11_EEEEENS4_13SM90_TMA_LOADENS4_14ComposedLayoutINS4_7SwizzleILi2ELi4ELi3EEENS4_18smem_ptr_flag_bitsILi8EEENSW_INS5_IJNSA_ILi8EEESF_EEENS5_IJSF_SC_EEEEEEEvNS4_8identityENS4_23SM90_TMA_LOAD_MULTICASTES1E_vS1F_EENS_8epilogue10collective18CollectiveEpilogueINS1I_23Sm100TmaWarpSpecializedILi4ELi2ELi32ELb0ELb0EEEJSH_NS5_IJNSW_ISF_SC_EES1N_EEESI_SJ_SI_SJ_NS1I_6fusion15FusionCallbacksIS1M_NS1P_17LinearCombinationISI_fSI_fLNS_15FloatRoundStyleE2EEESH_S1O_JEEENS4_5SM1004TMEM4LOAD26SM100_TMEM_LOAD_16dp32b32xES14_S1E_NS4_39AutoVectorizingCopyWithAssumedAlignmentILi128EEENS4_14SM90_TMA_STOREES1E_S20_S20_EEEvvEEEEvNT_6ParamsE,"",@"SHT_CUDA_INFO"
	.sectionflags	@""
	.align	4


	//----- nvinfo : EIATTR_CUDA_API_VERSION
	.align		4
        /*0000*/ 	.byte	0x04, 0x37
        /*0002*/ 	.short	(.L_32 - .L_31)
.L_31:
        /*0004*/ 	.word	0x00000082


	//----- nvinfo : EIATTR_KPARAM_INFO
	.align		4
.L_32:
        /*0008*/ 	.byte	0x04, 0x17
        /*000a*/ 	.short	(.L_34 - .L_33)
.L_33:
        /*000c*/ 	.word	0x00000000
        /*0010*/ 	.short	0x0000
        /*0012*/ 	.short	0x0000
        /*0014*/ 	.byte	0x00, 0xf0, 0x01, 0x20


	//----- nvinfo : EIATTR_AT_ENTRY_FRAGMENTS
	.align		4
.L_34:
        /*0018*/ 	.byte	0x04, 0x4f
        /*001a*/ 	.short	(.L_36 - .L_35)


	//   ....[0]....
.L_35:
        /*001c*/ 	.word	0x00000006


	//----- nvinfo : EIATTR_RESERVED_SMEM_USED
	.align		4
.L_36:
        /*0020*/ 	.byte	0x01, 0x41
	.zero		2


	//----- nvinfo : EIATTR_SPARSE_MMA_MASK
	.align		4
        /*0024*/ 	.byte	0x03, 0x50
        /*0026*/ 	.short	0x0000


	//----- nvinfo : EIATTR_TCGEN05_1CTA_USED
	.align		4
        /*0028*/ 	.byte	0x01, 0x51
	.zero		2


	//----- nvinfo : EIATTR_MAXREG_COUNT
	.align		4
        /*002c*/ 	.byte	0x03, 0x1b
        /*002e*/ 	.short	0x00ff


	//----- nvinfo : EIATTR_NUM_BARRIERS
	.align		4
        /*0030*/ 	.byte	0x02, 0x4c
        /*0032*/ 	.byte	0x07
	.zero		1


	//----- nvinfo : EIATTR_EXTERNS
	.align		4
        /*0034*/ 	.byte	0x04, 0x0f
        /*0036*/ 	.short	(.L_38 - .L_37)


	//   ....[0]....
	.align		4
.L_37:
        /*0038*/ 	.word	index@(__assertfail)


	//----- nvinfo : EIATTR_MERCURY_ISA_VERSION
	.align		4
.L_38:
        /*003c*/ 	.byte	0x03, 0x5f
        /*003e*/ 	.short	0x0101


	//----- nvinfo : EIATTR_INT_WARP_WIDE_INSTR_OFFSETS
	.align		4
        /*0040*/ 	.byte	0x04, 0x31
        /*0042*/ 	.short	(.L_40 - .L_39)


	//   ....[0]....
.L_39:
        /*0044*/ 	.word	0x00003be0


	//   ....[1]....
        /*0048*/ 	.word	0x00003c00


	//   ....[2]....
        /*004c*/ 	.word	0x00003c30


	//   ....[3]....
        /*0050*/ 	.word	0x00004840


	//   ....[4]....
        /*0054*/ 	.word	0x000048a0


	//   ....[5]....
        /*0058*/ 	.word	0x00004980


	//   ....[6]....
        /*005c*/ 	.word	0x00004a00


	//   ....[7]....
        /*0060*/ 	.word	0x00004af0


	//   ....[8]....
        /*0064*/ 	.word	0x00004b80


	//   ....[9]....
        /*0068*/ 	.word	0x00004c70


	//   ....[10]....
        /*006c*/ 	.word	0x00004d20


	//----- nvinfo : EIATTR_COOP_GROUP_MASK_REGIDS
	.align		4
.L_40:
        /*0070*/ 	.byte	0x04, 0x29
        /*0072*/ 	.short	(.L_42 - .L_41)


	//   ....[0]....
.L_41:
        /*0074*/ 	.word	0xffffffff


	//   ....[1]....
        /*0078*/ 	.word	0xffffffff


	//   ....[2]....
        /*007c*/ 	.word	0xffffffff


	//   ....[3]....
        /*0080*/ 	.word	0xffffffff


	//   ....[4]....
        /*0084*/ 	.word	0xffffffff


	//   ....[5]....
        /*0088*/ 	.word	0xffffffff


	//   ....[6]....
        /*008c*/ 	.word	0xffffffff


	//   ....[7]....
        /*0090*/ 	.word	0xffffffff


	//   ....[8]....
        /*0094*/ 	.word	0xffffffff


	//   ....[9]....
        /*0098*/ 	.word	0xffffffff


	//   ....[10]....
        /*009c*/ 	.word	0xffffffff


	//   ....[11]....
        /*00a0*/ 	.word	0xffffffff


	//   ....[12]....
        /*00a4*/ 	.word	0xffffffff


	//   ....[13]....
        /*00a8*/ 	.word	0xffffffff


	//----- nvinfo : EIATTR_COOP_GROUP_INSTR_OFFSETS
	.align		4
.L_42:
        /*00ac*/ 	.byte	0x04, 0x28
        /*00ae*/ 	.short	(.L_44 - .L_43)


	//   ....[0]....
.L_43:
        /*00b0*/ 	.word	0x00000080


	//   ....[1]....
        /*00b4*/ 	.word	0x000004f0


	//   ....[2]....
        /*00b8*/ 	.word	0x00000690


	//   ....[3]....
        /*00bc*/ 	.word	0x00000830


	//   ....[4]....
        /*00c0*/ 	.word	0x00000930


	//   ....[5]....
        /*00c4*/ 	.word	0x00000aa0


	//   ....[6]....
        /*00c8*/ 	.word	0x00000c40


	//   ....[7]....
        /*00cc*/ 	.word	0x00000df0


	//   ....[8]....
        /*00d0*/ 	.word	0x00001fd0


	//   ....[9]....
        /*00d4*/ 	.word	0x00002eb0


	//   ....[10]....
        /*00d8*/ 	.word	0x000030c0


	//   ....[11]....
        /*00dc*/ 	.word	0x000030f0


	//   ....[12]....
        /*00e0*/ 	.word	0x00003ac0


	//   ....[13]....
        /*00e4*/ 	.word	0x00003cf0


	//----- nvinfo : EIATTR_VRC_CTA_INIT_COUNT
	.align		4
.L_44:
        /*00e8*/ 	.byte	0x02, 0x4a
        /*00ea*/ 	.byte	0x80
	.zero		1


	//----- nvinfo : EIATTR_SYSCALL_OFFSETS
	.align		4
        /*00ec*/ 	.byte	0x04, 0x46
        /*00ee*/ 	.short	(.L_46 - .L_45)


	//   ....[0]....
.L_45:
        /*00f0*/ 	.word	0x000059b0


	//   ....[1]....
        /*00f4*/ 	.word	0x00005af0


	//   ....[2]....
        /*00f8*/ 	.word	0x00006320


	//   ....[3]....
        /*00fc*/ 	.word	0x000070b0


	//   ....[4]....
        /*0100*/ 	.word	0x00007e00


	//   ....[5]....
        /*0104*/ 	.word	0x00008b80


	//----- nvinfo : EIATTR_MBARRIER_INSTR_OFFSETS
	.align		4
.L_46:
        /*0108*/ 	.byte	0x04, 0x39
        /*010a*/ 	.short	(.L_48 - .L_47)


	//   ....[0]....
.L_47:
        /*010c*/ 	.word	0x00000600
        /*0110*/ 	.word	0x000000ff
        /*0114*/ 	.word	0x00000000
        /*0118*/ 	.short	0x0100
        /*011a*/ 	.byte	0x04
	.zero		1


	//   ....[1]....
        /*011c*/ 	.word	0x00000610
        /*0120*/ 	.word	0x000000ff
        /*0124*/ 	.word	0x00000020
        /*0128*/ 	.short	0x0100
        /*012a*/ 	.byte	0x04
	.zero		1


	//   ....[2]....
        /*012c*/ 	.word	0x00000620
        /*0130*/ 	.word	0x000000ff
        /*0134*/ 	.word	0x00000008
        /*0138*/ 	.short	0x0100
        /*013a*/ 	.byte	0x04
	.zero		1


	//   ....[3]....
        /*013c*/ 	.word	0x00000630
        /*0140*/ 	.word	0x000000ff
        /*0144*/ 	.word	0x00000028
        /*0148*/ 	.short	0x0100
        /*014a*/ 	.byte	0x04
	.zero		1


	//   ....[4]....
        /*014c*/ 	.word	0x00000640
        /*0150*/ 	.word	0x000000ff
        /*0154*/ 	.word	0x00000010
        /*0158*/ 	.short	0x0100
        /*015a*/ 	.byte	0x04
	.zero		1


	//   ....[5]....
        /*015c*/ 	.word	0x00000650
        /*0160*/ 	.word	0x000000ff
        /*0164*/ 	.word	0x00000030
        /*0168*/ 	.short	0x0100
        /*016a*/ 	.byte	0x04
	.zero		1


	//   ....[6]....
        /*016c*/ 	.word	0x00000660
        /*0170*/ 	.word	0x000000ff
        /*0174*/ 	.word	0x00000018
        /*0178*/ 	.short	0x0100
        /*017a*/ 	.byte	0x04
	.zero		1


	//   ....[7]....
        /*017c*/ 	.word	0x00000670
        /*0180*/ 	.word	0x000000ff
        /*0184*/ 	.word	0x00000038
        /*0188*/ 	.short	0x0100
        /*018a*/ 	.byte	0x04
	.zero		1


	//   ....[8]....
        /*018c*/ 	.word	0x000007a0
        /*0190*/ 	.word	0x000000ff
        /*0194*/ 	.word	0x00000040
        /*0198*/ 	.short	0x0100
        /*019a*/ 	.byte	0x04
	.zero		1


	//   ....[9]....
        /*019c*/ 	.word	0x000007b0
        /*01a0*/ 	.word	0x000000ff
        /*01a4*/ 	.word	0x00000060
        /*01a8*/ 	.short	0x0100
        /*01aa*/ 	.byte	0x04
	.zero		1


	//   ....[10]....
        /*01ac*/ 	.word	0x000007c0
        /*01b0*/ 	.word	0x000000ff
        /*01b4*/ 	.word	0x00000048
        /*01b8*/ 	.short	0x0100
        /*01ba*/ 	.byte	0x04
	.zero		1


	//   ....[11]....
        /*01bc*/ 	.word	0x000007d0
        /*01c0*/ 	.word	0x000000ff
        /*01c4*/ 	.word	0x00000068
        /*01c8*/ 	.short	0x0100
        /*01ca*/ 	.byte	0x04
	.zero		1


	//   ....[12]....
        /*01cc*/ 	.word	0x000007e0
        /*01d0*/ 	.word	0x000000ff
        /*01d4*/ 	.word	0x00000050
        /*01d8*/ 	.short	0x0100
        /*01da*/ 	.byte	0x04
	.zero		1


	//   ....[13]....
        /*01dc*/ 	.word	0x000007f0
        /*01e0*/ 	.word	0x000000ff
        /*01e4*/ 	.word	0x00000070
        /*01e8*/ 	.short	0x0100
        /*01ea*/ 	.byte	0x04
	.zero		1


	//   ....[14]....
        /*01ec*/ 	.word	0x00000800
        /*01f0*/ 	.word	0x000000ff
        /*01f4*/ 	.word	0x00000058
        /*01f8*/ 	.short	0x0100
        /*01fa*/ 	.byte	0x04
	.zero		1


	//   ....[15]....
        /*01fc*/ 	.word	0x00000810
        /*0200*/ 	.word	0x000000ff
        /*0204*/ 	.word	0x00000078
        /*0208*/ 	.short	0x0100
        /*020a*/ 	.byte	0x04
	.zero		1


	//   ....[16]....
        /*020c*/ 	.word	0x00000900
        /*0210*/ 	.word	0x000000ff
        /*0214*/ 	.word	0x00000080
        /*0218*/ 	.short	0x0100
        /*021a*/ 	.byte	0x06
	.zero		1


	//   ....[17]....
        /*021c*/ 	.word	0x00000910
        /*0220*/ 	.word	0x000000ff
        /*0224*/ 	.word	0x00000088
        /*0228*/ 	.short	0x0100
        /*022a*/ 	.byte	0x06
	.zero		1


	//   ....[18]....
        /*022c*/ 	.word	0x00000a50
        /*0230*/ 	.word	0x000000ff
        /*0234*/ 	.word	0x00000090
        /*0238*/ 	.short	0x0100
        /*023a*/ 	.byte	0x06
	.zero		1


	//   ....[19]....
        /*023c*/ 	.word	0x00000a60
        /*0240*/ 	.word	0x000000ff
        /*0244*/ 	.word	0x000000a0
        /*0248*/ 	.short	0x0100
        /*024a*/ 	.byte	0x06
	.zero		1


	//   ....[20]....
        /*024c*/ 	.word	0x00000a70
        /*0250*/ 	.word	0x000000ff
        /*0254*/ 	.word	0x00000098
        /*0258*/ 	.short	0x0100
        /*025a*/ 	.byte	0x06
	.zero		1


	//   ....[21]....
        /*025c*/ 	.word	0x00000a80
        /*0260*/ 	.word	0x000000ff
        /*0264*/ 	.word	0x000000a8
        /*0268*/ 	.short	0x0100
        /*026a*/ 	.byte	0x06
	.zero		1


	//   ....[22]....
        /*026c*/ 	.word	0x00000bb0
        /*0270*/ 	.word	0x000000ff
        /*0274*/ 	.word	0x000000b0
        /*0278*/ 	.short	0x0100
        /*027a*/ 	.byte	0x04
	.zero		1


	//   ....[23]....
        /*027c*/ 	.word	0x00000bc0
        /*0280*/ 	.word	0x000000ff
        /*0284*/ 	.word	0x000000d0
        /*0288*/ 	.short	0x0100
        /*028a*/ 	.byte	0x04
	.zero		1


	//   ....[24]....
        /*028c*/ 	.word	0x00000bd0
        /*0290*/ 	.word	0x000000ff
        /*0294*/ 	.word	0x000000b8
        /*0298*/ 	.short	0x0100
        /*029a*/ 	.byte	0x04
	.zero		1


	//   ....[25]....
        /*029c*/ 	.word	0x00000be0
        /*02a0*/ 	.word	0x000000ff
        /*02a4*/ 	.word	0x000000d8
        /*02a8*/ 	.short	0x0100
        /*02aa*/ 	.byte	0x04
	.zero		1


	//   ....[26]....
        /*02ac*/ 	.word	0x00000bf0
        /*02b0*/ 	.word	0x000000ff
        /*02b4*/ 	.word	0x000000c0
        /*02b8*/ 	.short	0x0100
        /*02ba*/ 	.byte	0x04
	.zero		1


	//   ....[27]....
        /*02bc*/ 	.word	0x00000c00
        /*02c0*/ 	.word	0x000000ff
        /*02c4*/ 	.word	0x000000e0
        /*02c8*/ 	.short	0x0100
        /*02ca*/ 	.byte	0x04
	.zero		1


	//   ....[28]....
        /*02cc*/ 	.word	0x00000c10
        /*02d0*/ 	.word	0x000000ff
        /*02d4*/ 	.word	0x000000c8
        /*02d8*/ 	.short	0x0100
        /*02da*/ 	.byte	0x04
	.zero		1


	//   ....[29]....
        /*02dc*/ 	.word	0x00000c20
        /*02e0*/ 	.word	0x000000ff
        /*02e4*/ 	.word	0x000000e8
        /*02e8*/ 	.short	0x0100
        /*02ea*/ 	.byte	0x04
	.zero		1


	//   ....[30]....
        /*02ec*/ 	.word	0x00000d10
        /*02f0*/ 	.word	0x000000ff
        /*02f4*/ 	.word	0x000000f0
        /*02f8*/ 	.short	0x0100
        /*02fa*/ 	.byte	0x04
	.zero		1


	//   ....[31]....
        /*02fc*/ 	.word	0x00000d20
        /*0300*/ 	.word	0x000000ff
        /*0304*/ 	.word	0x00000100
        /*0308*/ 	.short	0x0100
        /*030a*/ 	.byte	0x04
	.zero		1


	//   ....[32]....
        /*030c*/ 	.word	0x00000d30
        /*0310*/ 	.word	0x000000ff
        /*0314*/ 	.word	0x000000f8
        /*0318*/ 	.short	0x0100
        /*031a*/ 	.byte	0x04
	.zero		1


	//   ....[33]....
        /*031c*/ 	.word	0x00000d40
        /*0320*/ 	.word	0x000000ff
        /*0324*/ 	.word	0x00000108
        /*0328*/ 	.short	0x0100
        /*032a*/ 	.byte	0x04
	.zero		1


	//   ....[34]....
        /*032c*/ 	.word	0x00001880
        /*0330*/ 	.word	0x00000000
        /*0334*/ 	.word	0x00000100
        /*0338*/ 	.short	0x010a
        /*033a*/ 	.byte	0xff
	.zero		1


	//   ....[35]....
        /*033c*/ 	.word	0x000018a0
        /*0340*/ 	.word	0x00000000
        /*0344*/ 	.word	0x000000f0
        /*0348*/ 	.short	0x0101
        /*034a*/ 	.byte	0xff
	.zero		1


	//   ....[36]....
        /*034c*/ 	.word	0x00001960
        /*0350*/ 	.word	0x000000ff
        /*0354*/ 	.word	0x00000020
        /*0358*/ 	.short	0x010a
        /*035a*/ 	.byte	0x04
	.zero		1


	//   ....[37]....
        /*035c*/ 	.word	0x000019e0
        /*0360*/ 	.word	0x000000ff
        /*0364*/ 	.word	0x00000020
        /*0368*/ 	.short	0x010a
        /*036a*/ 	.byte	0x21
	.zero		1


	//   ....[38]....
        /*036c*/ 	.word	0x00001b70
        /*0370*/ 	.word	0x000000ff
        /*0374*/ 	.word	0x00000020
        /*0378*/ 	.short	0x010a
        /*037a*/ 	.byte	0x08
	.zero		1


	//   ....[39]....
        /*037c*/ 	.word	0x00001c90
        /*0380*/ 	.word	0x000000ff
        /*0384*/ 	.word	0x00000088
        /*0388*/ 	.short	0x0101
        /*038a*/ 	.byte	0x07
	.zero		1


	//   ....[40]....
        /*038c*/ 	.word	0x00001cb0
        /*0390*/ 	.word	0x000000ff
        /*0394*/ 	.word	0x00000020
        /*0398*/ 	.short	0x010a
        /*039a*/ 	.byte	0x04
	.zero		1


	//   ....[41]....
        /*039c*/ 	.word	0x00001d30
        /*03a0*/ 	.word	0x000000ff
        /*03a4*/ 	.word	0x00000020
        /*03a8*/ 	.short	0x010a
        /*03aa*/ 	.byte	0x09
	.zero		1


	//   ....[42]....
        /*03ac*/ 	.word	0x00001ed0
        /*03b0*/ 	.word	0x000000ff
        /*03b4*/ 	.word	0x00000020
        /*03b8*/ 	.short	0x010a
        /*03ba*/ 	.byte	0x06
	.zero		1


	//   ....[43]....
        /*03bc*/ 	.word	0x00002000
        /*03c0*/ 	.word	0x00000003
        /*03c4*/ 	.word	0x00000090
        /*03c8*/ 	.short	0x010a
        /*03ca*/ 	.byte	0xff
	.zero		1


	//   ....[44]....
        /*03cc*/ 	.word	0x00002150
        /*03d0*/ 	.word	0x00000000
        /*03d4*/ 	.word	0x00000000
        /*03d8*/ 	.short	0x0101
        /*03da*/ 	.byte	0xff
	.zero		1


	//   ....[45]....
        /*03dc*/ 	.word	0x00002700
        /*03e0*/ 	.word	0x000000ff
        /*03e4*/ 	.word	0x00000000
        /*03e8*/ 	.short	0x010a
        /*03ea*/ 	.byte	0x04
	.zero		1


	//   ....[46]....
        /*03ec*/ 	.word	0x00002790
        /*03f0*/ 	.word	0x000000ff
        /*03f4*/ 	.word	0x00000000
        /*03f8*/ 	.short	0x010a
        /*03fa*/ 	.byte	0x05
	.zero		1


	//   ....[47]....
        /*03fc*/ 	.word	0x00002820
        /*0400*/ 	.word	0x000000ff
        /*0404*/ 	.word	0x00000000
        /*0408*/ 	.short	0x010a
        /*040a*/ 	.byte	0x05
	.zero		1


	//   ....[48]....
        /*040c*/ 	.word	0x000028c0
        /*0410*/ 	.word	0x00000000
        /*0414*/ 	.word	0x00000000
        /*0418*/ 	.short	0x010a
        /*041a*/ 	.byte	0xff
	.zero		1


	//   ....[49]....
        /*041c*/ 	.word	0x00002a00
        /*0420*/ 	.word	0x00000002
        /*0424*/ 	.word	0x000000f0
        /*0428*/ 	.short	0x010a
        /*042a*/ 	.byte	0xff
	.zero		1


	//   ....[50]....
        /*042c*/ 	.word	0x00002a60
        /*0430*/ 	.word	0x00000004
        /*0434*/ 	.word	0x00000000
        /*0438*/ 	.short	0x0101
        /*043a*/ 	.byte	0xff
	.zero		1


	//   ....[51]....
        /*043c*/ 	.word	0x00002a80
        /*0440*/ 	.word	0x000000ff
        /*0444*/ 	.word	0x000000a0
        /*0448*/ 	.short	0x010a
        /*044a*/ 	.byte	0x04
	.zero		1


	//   ....[52]....
        /*044c*/ 	.word	0x00002ba0
        /*0450*/ 	.word	0x00000002
        /*0454*/ 	.word	0x00000090
        /*0458*/ 	.short	0x010a
        /*045a*/ 	.byte	0xff
	.zero		1


	//   ....[53]....
        /*045c*/ 	.word	0x00002cb0
        /*0460*/ 	.word	0x00000002
        /*0464*/ 	.word	0x00000000
        /*0468*/ 	.short	0x0101
        /*046a*/ 	.byte	0xff
	.zero		1


	//   ....[54]....
        /*046c*/ 	.word	0x00002d40
        /*0470*/ 	.word	0x000000ff
        /*0474*/ 	.word	0x000000a0
        /*0478*/ 	.short	0x0106
        /*047a*/ 	.byte	0x04
	.zero		1


	//   ....[55]....
        /*047c*/ 	.word	0x00002d60
        /*0480*/ 	.word	0x000000ff
        /*0484*/ 	.word	0x000000a0
        /*0488*/ 	.short	0x010a
        /*048a*/ 	.byte	0x04
	.zero		1


	//   ....[56]....
        /*048c*/ 	.word	0x00002df0
        /*0490*/ 	.word	0x000000ff
        /*0494*/ 	.word	0x000000a0
        /*0498*/ 	.short	0x0106
        /*049a*/ 	.byte	0x07
	.zero		1


	//   ....[57]....
        /*049c*/ 	.word	0x00002e30
        /*04a0*/ 	.word	0x00000000
        /*04a4*/ 	.word	0x000000a0
        /*04a8*/ 	.short	0x010a
        /*04aa*/ 	.byte	0xff
	.zero		1


	//   ....[58]....
        /*04ac*/ 	.word	0x00003350
        /*04b0*/ 	.word	0x00000000
        /*04b4*/ 	.word	0x00000090
        /*04b8*/ 	.short	0x010a
        /*04ba*/ 	.byte	0xff
	.zero		1


	//   ....[59]....
        /*04bc*/ 	.word	0x00003450
        /*04c0*/ 	.word	0x00000003
        /*04c4*/ 	.word	0x00000000
        /*04c8*/ 	.short	0x0101
        /*04ca*/ 	.byte	0xff
	.zero		1


	//   ....[60]....
        /*04cc*/ 	.word	0x00003460
        /*04d0*/ 	.word	0x000000ff
        /*04d4*/ 	.word	0x00000000
        /*04d8*/ 	.short	0x010a
        /*04da*/ 	.byte	0x04
	.zero		1


	//   ....[61]....
        /*04dc*/ 	.word	0x000034e0
        /*04e0*/ 	.word	0x000000ff
        /*04e4*/ 	.word	0x000000d0
        /*04e8*/ 	.short	0x010a
        /*04ea*/ 	.byte	0x17
	.zero		1


	//   ....[62]....
        /*04ec*/ 	.word	0x000035c0
        /*04f0*/ 	.word	0x000000ff
        /*04f4*/ 	.word	0x00000000
        /*04f8*/ 	.short	0x010a
        /*04fa*/ 	.byte	0x05
	.zero		1


	//   ....[63]....
        /*04fc*/ 	.word	0x00003700
        /*0500*/ 	.word	0x000000ff
        /*0504*/ 	.word	0x00000000
        /*0508*/ 	.short	0x010a
        /*050a*/ 	.byte	0x04
	.zero		1


	//   ....[64]....
        /*050c*/ 	.word	0x000038f0
        /*0510*/ 	.word	0x000000ff
        /*0514*/ 	.word	0x00000000
        /*0518*/ 	.short	0x010a
        /*051a*/ 	.byte	0x04
	.zero		1


	//   ....[65]....
        /*051c*/ 	.word	0x00003980
        /*0520*/ 	.word	0x000000ff
        /*0524*/ 	.word	0x00000000
        /*0528*/ 	.short	0x010a
        /*052a*/ 	.byte	0x05
	.zero		1


	//   ....[66]....
        /*052c*/ 	.word	0x00003a10
        /*0530*/ 	.word	0x000000ff
        /*0534*/ 	.word	0x00000000
        /*0538*/ 	.short	0x010a
        /*053a*/ 	.byte	0x05
	.zero		1


	//   ....[67]....
        /*053c*/ 	.word	0x00003aa0
        /*0540*/ 	.word	0x000000ff
        /*0544*/ 	.word	0x00000000
        /*0548*/ 	.short	0x010a
        /*054a*/ 	.byte	0x04
	.zero		1


	//   ....[68]....
        /*054c*/ 	.word	0x00004000
        /*0550*/ 	.word	0x00000008
        /*0554*/ 	.word	0x00000090
        /*0558*/ 	.short	0x010a
        /*055a*/ 	.byte	0xff
	.zero		1


	//   ....[69]....
        /*055c*/ 	.word	0x00004170
        /*0560*/ 	.word	0x00000000
        /*0564*/ 	.word	0x00000000
        /*0568*/ 	.short	0x0101
        /*056a*/ 	.byte	0xff
	.zero		1


	//   ....[70]....
        /*056c*/ 	.word	0x00004650
        /*0570*/ 	.word	0x000000ff
        /*0574*/ 	.word	0x00000088
        /*0578*/ 	.short	0x010a
        /*057a*/ 	.byte	0x15
	.zero		1


	//   ....[71]....
        /*057c*/ 	.word	0x000047e0
        /*0580*/ 	.word	0x000000ff
        /*0584*/ 	.word	0x00000060
        /*0588*/ 	.short	0x010a
        /*058a*/ 	.byte	0x15
	.zero		1


	//   ....[72]....
        /*058c*/ 	.word	0x00004930
        /*0590*/ 	.word	0x000000ff
        /*0594*/ 	.word	0x00000040
        /*0598*/ 	.short	0x010b
        /*059a*/ 	.byte	0x15
	.zero		1


	//   ....[73]....
        /*059c*/ 	.word	0x00004940
        /*05a0*/ 	.word	0x000000ff
        /*05a4*/ 	.word	0x00000000
        /*05a8*/ 	.short	0x0101
        /*05aa*/ 	.byte	0x32
	.zero		1


	//   ....[74]....
        /*05ac*/ 	.word	0x00004950
        /*05b0*/ 	.word	0x000000ff
        /*05b4*/ 	.word	0x00000068
        /*05b8*/ 	.short	0x010a
        /*05ba*/ 	.byte	0x15
	.zero		1


	//   ....[75]....
        /*05bc*/ 	.word	0x00004aa0
        /*05c0*/ 	.word	0x000000ff
        /*05c4*/ 	.word	0x00000048
        /*05c8*/ 	.short	0x010b
        /*05ca*/ 	.byte	0x15
	.zero		1


	//   ....[76]....
        /*05cc*/ 	.word	0x00004ab0
        /*05d0*/ 	.word	0x000000ff
        /*05d4*/ 	.word	0x00000000
        /*05d8*/ 	.short	0x0101
        /*05da*/ 	.byte	0x31
	.zero		1


	//   ....[77]....
        /*05dc*/ 	.word	0x00004ac0
        /*05e0*/ 	.word	0x000000ff
        /*05e4*/ 	.word	0x00000070
        /*05e8*/ 	.short	0x010a
        /*05ea*/ 	.byte	0x15
	.zero		1


	//   ....[78]....
        /*05ec*/ 	.word	0x00004c20
        /*05f0*/ 	.word	0x000000ff
        /*05f4*/ 	.word	0x00000050
        /*05f8*/ 	.short	0x010b
        /*05fa*/ 	.byte	0x15
	.zero		1


	//   ....[79]....
        /*05fc*/ 	.word	0x00004c30
        /*0600*/ 	.word	0x000000ff
        /*0604*/ 	.word	0x00000000
        /*0608*/ 	.short	0x0101
        /*060a*/ 	.byte	0x30
	.zero		1


	//   ....[80]....
        /*060c*/ 	.word	0x00004c40
        /*0610*/ 	.word	0x000000ff
        /*0614*/ 	.word	0x00000078
        /*0618*/ 	.short	0x010a
        /*061a*/ 	.byte	0x15
	.zero		1


	//   ....[81]....
        /*061c*/ 	.word	0x00004e30
        /*0620*/ 	.word	0x000000ff
        /*0624*/ 	.word	0x00000058
        /*0628*/ 	.short	0x010b
        /*062a*/ 	.byte	0x15
	.zero		1


	//   ....[82]....
        /*062c*/ 	.word	0x00004e40
        /*0630*/ 	.word	0x000000ff
        /*0634*/ 	.word	0x00000000
        /*0638*/ 	.short	0x0101
        /*063a*/ 	.byte	0x2b
	.zero		1


	//   ....[83]....
        /*063c*/ 	.word	0x00004e70
        /*0640*/ 	.word	0x000000ff
        /*0644*/ 	.word	0x00000060
        /*0648*/ 	.short	0x010a
        /*064a*/ 	.byte	0x15
	.zero		1


	//   ....[84]....
        /*064c*/ 	.word	0x00004e90
        /*0650*/ 	.word	0x000000ff
        /*0654*/ 	.word	0x00000068
        /*0658*/ 	.short	0x010a
        /*065a*/ 	.byte	0x15
	.zero		1


	//   ....[85]....
        /*065c*/ 	.word	0x00004eb0
        /*0660*/ 	.word	0x000000ff
        /*0664*/ 	.word	0x00000070
        /*0668*/ 	.short	0x010a
        /*066a*/ 	.byte	0x15
	.zero		1


	//   ....[86]....
        /*066c*/ 	.word	0x00004ef0
        /*0670*/ 	.word	0x00000000
        /*0674*/ 	.word	0x00000078
        /*0678*/ 	.short	0x010a
        /*067a*/ 	.byte	0xff
	.zero		1


	//   ....[87]....
        /*067c*/ 	.word	0x00005240
        /*0680*/ 	.word	0x00000003
        /*0684*/ 	.word	0x00000090
        /*0688*/ 	.short	0x010a
        /*068a*/ 	.byte	0xff
	.zero		1


	//   ....[88]....
        /*068c*/ 	.word	0x000053c0
        /*0690*/ 	.word	0x00000000
        /*0694*/ 	.word	0x00000000
        /*0698*/ 	.short	0x0101
        /*069a*/ 	.byte	0xff
	.zero		1


	//   ....[89]....
        /*069c*/ 	.word	0x00005f10
        /*06a0*/ 	.word	0x00000002
        /*06a4*/ 	.word	0x00000040
        /*06a8*/ 	.short	0x010a
        /*06aa*/ 	.byte	0xff
	.zero		1


	//   ....[90]....
        /*06ac*/ 	.word	0x00005f80
        /*06b0*/ 	.word	0x00000047
        /*06b4*/ 	.word	0x000000b0
        /*06b8*/ 	.short	0x010a
        /*06ba*/ 	.byte	0xff
	.zero		1


	//   ....[91]....
        /*06bc*/ 	.word	0x00006070
        /*06c0*/ 	.word	0x00000002
        /*06c4*/ 	.word	0x00000040
        /*06c8*/ 	.short	0x010a
        /*06ca*/ 	.byte	0xff
	.zero		1


	//   ....[92]....
        /*06cc*/ 	.word	0x00006180
        /*06d0*/ 	.word	0x00000000
        /*06d4*/ 	.word	0x00000000
        /*06d8*/ 	.short	0x0101
        /*06da*/ 	.byte	0xff
	.zero		1


	//   ....[93]....
        /*06dc*/ 	.word	0x00006200
        /*06e0*/ 	.word	0x00000047
        /*06e4*/ 	.word	0x000000b0
        /*06e8*/ 	.short	0x010a
        /*06ea*/ 	.byte	0xff
	.zero		1


	//   ....[94]....
        /*06ec*/ 	.word	0x00006d50
        /*06f0*/ 	.word	0x00000070
        /*06f4*/ 	.word	0x00000040
        /*06f8*/ 	.short	0x010a
        /*06fa*/ 	.byte	0xff
	.zero		1


	//   ....[95]....
        /*06fc*/ 	.word	0x00006e20
        /*0700*/ 	.word	0x00000070
        /*0704*/ 	.word	0x00000040
        /*0708*/ 	.short	0x010a
        /*070a*/ 	.byte	0xff
	.zero		1


	//   ....[96]....
        /*070c*/ 	.word	0x00006f30
        /*0710*/ 	.word	0x00000000
        /*0714*/ 	.word	0x00000000
        /*0718*/ 	.short	0x0101
        /*071a*/ 	.byte	0xff
	.zero		1


	//   ....[97]....
        /*071c*/ 	.word	0x00007aa0
        /*0720*/ 	.word	0x00000070
        /*0724*/ 	.word	0x00000040
        /*0728*/ 	.short	0x010a
        /*072a*/ 	.byte	0xff
	.zero		1


	//   ....[98]....
        /*072c*/ 	.word	0x00007b70
        /*0730*/ 	.word	0x00000070
        /*0734*/ 	.word	0x00000040
        /*0738*/ 	.short	0x010a
        /*073a*/ 	.byte	0xff
	.zero		1


	//   ....[99]....
        /*073c*/ 	.word	0x00007c80
        /*0740*/ 	.word	0x00000000
        /*0744*/ 	.word	0x00000000
        /*0748*/ 	.short	0x0101
        /*074a*/ 	.byte	0xff
	.zero		1


	//   ....[100]....
        /*074c*/ 	.word	0x00008820
        /*0750*/ 	.word	0x00000066
        /*0754*/ 	.word	0x00000040
        /*0758*/ 	.short	0x010a
        /*075a*/ 	.byte	0xff
	.zero		1


	//   ....[101]....
        /*075c*/ 	.word	0x000088f0
        /*0760*/ 	.word	0x00000066
        /*0764*/ 	.word	0x00000040
        /*0768*/ 	.short	0x010a
        /*076a*/ 	.byte	0xff
	.zero		1


	//   ....[102]....
        /*076c*/ 	.word	0x00008a00
        /*0770*/ 	.word	0x00000000
        /*0774*/ 	.word	0x00000000
        /*0778*/ 	.short	0x0101
        /*077a*/ 	.byte	0xff
	.zero		1


	//   ....[103]....
        /*077c*/ 	.word	0x00008e90
        /*0780*/ 	.word	0x000000ff
        /*0784*/ 	.word	0x00000000
        /*0788*/ 	.short	0x0101
        /*078a*/ 	.byte	0x04
	.zero		1


	//   ....[104]....
        /*078c*/ 	.word	0x000096a0
        /*0790*/ 	.word	0x00000000
        /*0794*/ 	.word	0x00000100
        /*0798*/ 	.short	0x010a
        /*079a*/ 	.byte	0xff
	.zero		1


	//   ....[105]....
        /*079c*/ 	.word	0x00009700
        /*07a0*/ 	.word	0x00000000
        /*07a4*/ 	.word	0x00000020
        /*07a8*/ 	.short	0x010a
        /*07aa*/ 	.byte	0xff
	.zero		1


	//   ....[106]....
        /*07ac*/ 	.word	0x00009760
        /*07b0*/ 	.word	0x00000000
        /*07b4*/ 	.word	0x00000020
        /*07b8*/ 	.short	0x010a
        /*07ba*/ 	.byte	0xff
	.zero		1


	//   ....[107]....
        /*07bc*/ 	.word	0x000097b0
        /*07c0*/ 	.word	0x00000003
        /*07c4*/ 	.word	0x00000090
        /*07c8*/ 	.short	0x010a
        /*07ca*/ 	.byte	0xff
	.zero		1


	//   ....[108]....
        /*07cc*/ 	.word	0x00009810
        /*07d0*/ 	.word	0x00000000
        /*07d4*/ 	.word	0x00000000
        /*07d8*/ 	.short	0x010a
        /*07da*/ 	.byte	0xff
	.zero		1


	//   ....[109]....
        /*07dc*/ 	.word	0x00009870
        /*07e0*/ 	.word	0x00000000
        /*07e4*/ 	.word	0x00000000
        /*07e8*/ 	.short	0x010a
        /*07ea*/ 	.byte	0xff
	.zero		1


	//   ....[110]....
        /*07ec*/ 	.word	0x000098d0
        /*07f0*/ 	.word	0x00000000
        /*07f4*/ 	.word	0x00000000
        /*07f8*/ 	.short	0x010a
        /*07fa*/ 	.byte	0xff
	.zero		1


	//   ....[111]....
        /*07fc*/ 	.word	0x00009920
        /*0800*/ 	.word	0x00000002
        /*0804*/ 	.word	0x000000f0
        /*0808*/ 	.short	0x010a
        /*080a*/ 	.byte	0xff
	.zero		1


	//   ....[112]....
        /*080c*/ 	.word	0x00009980
        /*0810*/ 	.word	0x00000002
        /*0814*/ 	.word	0x000000a0
        /*0818*/ 	.short	0x010a
        /*081a*/ 	.byte	0xff
	.zero		1


	//   ....[113]....
        /*081c*/ 	.word	0x000099d0
        /*0820*/ 	.word	0x00000002
        /*0824*/ 	.word	0x00000090
        /*0828*/ 	.short	0x010a
        /*082a*/ 	.byte	0xff
	.zero		1


	//   ....[114]....
        /*082c*/ 	.word	0x00009a30
        /*0830*/ 	.word	0x00000000
        /*0834*/ 	.word	0x000000a0
        /*0838*/ 	.short	0x010a
        /*083a*/ 	.byte	0xff
	.zero		1


	//   ....[115]....
        /*083c*/ 	.word	0x00009a80
        /*0840*/ 	.word	0x00000000
        /*0844*/ 	.word	0x00000090
        /*0848*/ 	.short	0x010a
        /*084a*/ 	.byte	0xff
	.zero		1


	//   ....[116]....
        /*084c*/ 	.word	0x00009ae0
        /*0850*/ 	.word	0x00000003
        /*0854*/ 	.word	0x000000d0
        /*0858*/ 	.short	0x010a
        /*085a*/ 	.byte	0xff
	.zero		1


	//   ....[117]....
        /*085c*/ 	.word	0x00009b40
        /*0860*/ 	.word	0x00000000
        /*0864*/ 	.word	0x00000000
        /*0868*/ 	.short	0x010a
        /*086a*/ 	.byte	0xff
	.zero		1


	//   ....[118]....
        /*086c*/ 	.word	0x00009ba0
        /*0870*/ 	.word	0x00000000
        /*0874*/ 	.word	0x00000000
        /*0878*/ 	.short	0x010a
        /*087a*/ 	.byte	0xff
	.zero		1


	//   ....[119]....
        /*087c*/ 	.word	0x00009c00
        /*0880*/ 	.word	0x00000000
        /*0884*/ 	.word	0x00000000
        /*0888*/ 	.short	0x010a
        /*088a*/ 	.byte	0xff
	.zero		1


	//   ....[120]....
        /*088c*/ 	.word	0x00009c60
        /*0890*/ 	.word	0x00000000
        /*0894*/ 	.word	0x00000000
        /*0898*/ 	.short	0x010a
        /*089a*/ 	.byte	0xff
	.zero		1


	//   ....[121]....
        /*089c*/ 	.word	0x00009cc0
        /*08a0*/ 	.word	0x00000000
        /*08a4*/ 	.word	0x00000000
        /*08a8*/ 	.short	0x010a
        /*08aa*/ 	.byte	0xff
	.zero		1


	//   ....[122]....
        /*08ac*/ 	.word	0x00009d10
        /*08b0*/ 	.word	0x00000008
        /*08b4*/ 	.word	0x00000090
        /*08b8*/ 	.short	0x010a
        /*08ba*/ 	.byte	0xff
	.zero		1


	//   ....[123]....
        /*08bc*/ 	.word	0x00009d70
        /*08c0*/ 	.word	0x00000000
        /*08c4*/ 	.word	0x00000088
        /*08c8*/ 	.short	0x010a
        /*08ca*/ 	.byte	0xff
	.zero		1


	//   ....[124]....
        /*08cc*/ 	.word	0x00009dd0
        /*08d0*/ 	.word	0x00000005
        /*08d4*/ 	.word	0x00000060
        /*08d8*/ 	.short	0x010a
        /*08da*/ 	.byte	0xff
	.zero		1


	//   ....[125]....
        /*08dc*/ 	.word	0x00009e30
        /*08e0*/ 	.word	0x00000005
        /*08e4*/ 	.word	0x00000068
        /*08e8*/ 	.short	0x010a
        /*08ea*/ 	.byte	0xff
	.zero		1


	//   ....[126]....
        /*08ec*/ 	.word	0x00009e90
        /*08f0*/ 	.word	0x00000005
        /*08f4*/ 	.word	0x00000070
        /*08f8*/ 	.short	0x010a
        /*08fa*/ 	.byte	0xff
	.zero		1


	//   ....[127]....
        /*08fc*/ 	.word	0x00009ef0
        /*0900*/ 	.word	0x00000005
        /*0904*/ 	.word	0x00000078
        /*0908*/ 	.short	0x010a
        /*090a*/ 	.byte	0xff
	.zero		1


	//   ....[128]....
        /*090c*/ 	.word	0x00009f50
        /*0910*/ 	.word	0x00000000
        /*0914*/ 	.word	0x00000060
        /*0918*/ 	.short	0x010a
        /*091a*/ 	.byte	0xff
	.zero		1


	//   ....[129]....
        /*091c*/ 	.word	0x00009fb0
        /*0920*/ 	.word	0x00000000
        /*0924*/ 	.word	0x00000068
        /*0928*/ 	.short	0x010a
        /*092a*/ 	.byte	0xff
	.zero		1


	//   ....[130]....
        /*092c*/ 	.word	0x0000a010
        /*0930*/ 	.word	0x00000000
        /*0934*/ 	.word	0x00000070
        /*0938*/ 	.short	0x010a
        /*093a*/ 	.byte	0xff
	.zero		1


	//   ....[131]....
        /*093c*/ 	.word	0x0000a060
        /*0940*/ 	.word	0x00000003
        /*0944*/ 	.word	0x00000090
        /*0948*/ 	.short	0x010a
        /*094a*/ 	.byte	0xff
	.zero		1


	//   ....[132]....
        /*094c*/ 	.word	0x0000a0b0
        /*0950*/ 	.word	0x00000002
        /*0954*/ 	.word	0x00000040
        /*0958*/ 	.short	0x010a
        /*095a*/ 	.byte	0xff
	.zero		1


	//   ....[133]....
        /*095c*/ 	.word	0x0000a100
        /*0960*/ 	.word	0x00000047
        /*0964*/ 	.word	0x000000b0
        /*0968*/ 	.short	0x010a
        /*096a*/ 	.byte	0xff
	.zero		1


	//   ....[134]....
        /*096c*/ 	.word	0x0000a150
        /*0970*/ 	.word	0x00000070
        /*0974*/ 	.word	0x00000040
        /*0978*/ 	.short	0x010a
        /*097a*/ 	.byte	0xff
	.zero		1


	//   ....[135]....
        /*097c*/ 	.word	0x0000a1a0
        /*0980*/ 	.word	0x00000070
        /*0984*/ 	.word	0x00000040
        /*0988*/ 	.short	0x010a
        /*098a*/ 	.byte	0xff
	.zero		1


	//   ....[136]....
        /*098c*/ 	.word	0x0000a1f0
        /*0990*/ 	.word	0x00000066
        /*0994*/ 	.word	0x00000040
        /*0998*/ 	.short	0x010a
        /*099a*/ 	.byte	0xff
	.zero		1


	//----- nvinfo : EIATTR_NUM_MBARRIERS
	.align		4
.L_48:
        /*099c*/ 	.byte	0x03, 0x38
        /*099e*/ 	.short	0x0022


	//----- nvinfo : EIATTR_EXIT_INSTR_OFFSETS
	.align		4
        /*09a0*/ 	.byte	0x04, 0x1c
        /*09a2*/ 	.short	(.L_50 - .L_49)


	//   ....[0]....
.L_49:
        /*09a4*/ 	.word	0x000028f0


	//   ....[1]....
        /*09a8*/ 	.word	0x00002e00


	//   ....[2]....
        /*09ac*/ 	.word	0x00002e60


	//   ....[3]....
        /*09b0*/ 	.word	0x00003d00


	//   ....[4]....
        /*09b4*/ 	.word	0x00004f20


	//   ....[5]....
        /*09b8*/ 	.word	0x00004f60


	//   ....[6]....
        /*09bc*/ 	.word	0x00009690


	//----- nvinfo : EIATTR_MAX_THREADS
	.align		4
.L_50:
        /*09c0*/ 	.byte	0x04, 0x05
        /*09c2*/ 	.short	(.L_52 - .L_51)
.L_51:
        /*09c4*/ 	.word	0x00000100
        /*09c8*/ 	.word	0x00000001
        /*09cc*/ 	.word	0x00000001


	//----- nvinfo : EIATTR_CRS_STACK_SIZE
	.align		4
.L_52:
        /*09d0*/ 	.byte	0x04, 0x1e
        /*09d2*/ 	.short	(.L_54 - .L_53)
.L_53:
        /*09d4*/ 	.word	0x00000000


	//----- nvinfo : EIATTR_CBANK_PARAM_SIZE
	.align		4
.L_54:
        /*09d8*/ 	.byte	0x03, 0x19
        /*09da*/ 	.short	0x0800


	//----- nvinfo : EIATTR_PARAM_CBANK
	.align		4
        /*09dc*/ 	.byte	0x04, 0x0a
        /*09de*/ 	.short	(.L_56 - .L_55)
	.align		4
.L_55:
        /*09e0*/ 	.word	index@(.nv.constant0._ZN7cutlass13device_kernelINS_4gemm6kernel13GemmUniversalIN4cute5tupleIJiiiiEEENS1_10collective13CollectiveMmaINS1_35MainloopSm100TmaUmmaWarpSpecializedILi4ELi2ELi4ENS5_IJNS4_1CILi2EEENSA_ILi1EEESC_EEEEENS5_IJNSA_ILi64EEENSA_ILi256EEESF_EEENS_12float_e4m3_tENS5_IJlSC_lEEESI_SJ_NS4_8TiledMMAINS4_8MMA_AtomIJNS4_10MMA_TraitsINS4_19SM100_MMA_F8F6F4_SSEJSI_SI_fSF_SG_NS4_17integral_constantINS4_4UMMA5MajorELSQ_0EEESR_NSO_INSP_7ScaleInELSS_0EEEST_EEEEEENS4_6LayoutINS5_IJSC_SC_SC_EEENS5_IJNSA_ILi0EEESY_SY_EEEEENS5_IJNS4_10UnderscoreES11_S11_EEEEENS4_13SM90_TMA_LOADENS4_14ComposedLayoutINS4_7SwizzleILi2ELi4ELi3EEENS4_18smem_ptr_flag_bitsILi8EEENSW_INS5_IJNSA_ILi8EEESF_EEENS5_IJSF_SC_EEEEEEEvNS4_8identityENS4_23SM90_TMA_LOAD_MULTICASTES1E_vS1F_EENS_8epilogue10collective18CollectiveEpilogueINS1I_23Sm100TmaWarpSpecializedILi4ELi2ELi32ELb0ELb0EEEJSH_NS5_IJNSW_ISF_SC_EES1N_EEESI_SJ_SI_SJ_NS1I_6fusion15FusionCallbacksIS1M_NS1P_17LinearCombinationISI_fSI_fLNS_15FloatRoundStyleE2EEESH_S1O_JEEENS4_5SM1004TMEM4LOAD26SM100_TMEM_LOAD_16dp32b32xES14_S1E_NS4_39AutoVectorizingCopyWithAssumedAlignmentILi128EEENS4_14SM90_TMA_STOREES1E_S20_S20_EEEvvEEEEvNT_6ParamsE)
        /*09e4*/ 	.short	0x0380
        /*09e6*/ 	.short	0x0800


	//----- nvinfo : EIATTR_SW_WAR
	.align		4
.L_56:
        /*09e8*/ 	.byte	0x04, 0x36
        /*09ea*/ 	.short	(.L_58 - .L_57)
.L_57:
        /*09ec*/ 	.word	0x00000008
.L_58:


//--------------------- .nv.callgraph             --------------------------
	.section	.nv.callgraph,"",@"SHT_CUDA_CALLGRAPH"
	.align	4
	.sectionentsize	8
	.align		4
        /*0000*/ 	.word	0x00000000
	.align		4
        /*0004*/ 	.word	0xffffffff
	.align		4
        /*0008*/ 	.word	index@(_ZN7cutlass13device_kernelINS_4gemm6kernel13GemmUniversalIN4cute5tupleIJiiiiEEENS1_10collective13CollectiveMmaINS1_35MainloopSm100TmaUmmaWarpSpecializedILi4ELi2ELi4ENS5_IJNS4_1CILi2EEENSA_ILi1EEESC_EEEEENS5_IJNSA_ILi64EEENSA_ILi256EEESF_EEENS_12float_e4m3_tENS5_IJlSC_lEEESI_SJ_NS4_8TiledMMAINS4_8MMA_AtomIJNS4_10MMA_TraitsINS4_19SM100_MMA_F8F6F4_SSEJSI_SI_fSF_SG_NS4_17integral_constantINS4_4UMMA5MajorELSQ_0EEESR_NSO_INSP_7ScaleInELSS_0EEEST_EEEEEENS4_6LayoutINS5_IJSC_SC_SC_EEENS5_IJNSA_ILi0EEESY_SY_EEEEENS5_IJNS4_10UnderscoreES11_S11_EEEEENS4_13SM90_TMA_LOADENS4_14ComposedLayoutINS4_7SwizzleILi2ELi4ELi3EEENS4_18smem_ptr_flag_bitsILi8EEENSW_INS5_IJNSA_ILi8EEESF_EEENS5_IJSF_SC_EEEEEEEvNS4_8identityENS4_23SM90_TMA_LOAD_MULTICASTES1E_vS1F_EENS_8epilogue10collective18CollectiveEpilogueINS1I_23Sm100TmaWarpSpecializedILi4ELi2ELi32ELb0ELb0EEEJSH_NS5_IJNSW_ISF_SC_EES1N_EEESI_SJ_SI_SJ_NS1I_6fusion15FusionCallbacksIS1M_NS1P_17LinearCombinationISI_fSI_fLNS_15FloatRoundStyleE2EEESH_S1O_JEEENS4_5SM1004TMEM4LOAD26SM100_TMEM_LOAD_16dp32b32xES14_S1E_NS4_39AutoVectorizingCopyWithAssumedAlignmentILi128EEENS4_14SM90_TMA_STOREES1E_S20_S20_EEEvvEEEEvNT_6ParamsE)
	.align		4
        /*000c*/ 	.word	index@(__assertfail)
	.align		4
        /*0010*/ 	.word	0x00000000
	.align		4
        /*0014*/ 	.word	0xfffffffe
	.align		4
        /*0018*/ 	.word	0x00000000
	.align		4
        /*001c*/ 	.word	0xfffffffd
	.align		4
        /*0020*/ 	.word	0x00000000
	.align		4
        /*0024*/ 	.word	0xfffffffc


//--------------------- .nv.constant4             --------------------------
	.section	.nv.constant4,"a",@progbits
	.align	8
	.align		8
.nv.constant4:
        /*0000*/ 	.dword	__assertfail
	.align		8
        /*0008*/ 	.dword	__unnamed_1
	.align		8
        /*0010*/ 	.dword	__unnamed_2
	.align		8
        /*0018*/ 	.dword	__unnamed_3
	.align		8
        /*0020*/ 	.dword	_ZN39_INTERNAL_e5f7cc80_4_k_cu_a6e56205_88124cuda3std3__45__cpo5beginE
	.align		8
        /*0028*/ 	.dword	_ZN39_INTERNAL_e5f7cc80_4_k_cu_a6e56205_88124cuda3std3__45__cpo3endE
	.align		8
        /*0030*/ 	.dword	_ZN39_INTERNAL_e5f7cc80_4_k_cu_a6e56205_88124cuda3std3__45__cpo6cbeginE
	.align		8
        /*0038*/ 	.dword	_ZN39_INTERNAL_e5f7cc80_4_k_cu_a6e56205_88124cuda3std3__45__cpo4cendE
	.align		8
        /*0040*/ 	.dword	_ZN39_INTERNAL_e5f7cc80_4_k_cu_a6e56205_88124cuda3std3__441_GLOBAL__N__e5f7cc80_4_k_cu_a6e56205_88126ignoreE
	.align		8
        /*0048*/ 	.dword	_ZN39_INTERNAL_e5f7cc80_4_k_cu_a6e56205_88124cuda3std3__419piecewise_constructE
	.align		8
        /*0050*/ 	.dword	_ZN39_INTERNAL_e5f7cc80_4_k_cu_a6e56205_88124cuda3std3__48in_placeE
	.align		8
        /*0058*/ 	.dword	_ZN39_INTERNAL_e5f7cc80_4_k_cu_a6e56205_88124cuda3std6ranges3__45__cpo4swapE
	.align		8
        /*0060*/ 	.dword	_ZN39_INTERNAL_e5f7cc80_4_k_cu_a6e56205_88124cuda3std6ranges3__45__cpo9iter_moveE
	.align		8
        /*0068*/ 	.dword	_ZN39_INTERNAL_e5f7cc80_4_k_cu_a6e56205_88124cute7productE
	.align		8
        /*0070*/ 	.dword	_ZN39_INTERNAL_e5f7cc80_4_k_cu_a6e56205_88124cute1_E
	.align		8
        /*0078*/ 	.dword	$str$25
	.align		8
        /*0080*/ 	.dword	$str$26
	.align		8
        /*0088*/ 	.dword	$str$27
	.align		8
        /*0090*/ 	.dword	$str$28


//--------------------- .text._ZN7cutlass13device_kernelINS_4gemm6kernel13GemmUniversalIN4cute5tupleIJiiiiEEENS1_10collective13CollectiveMmaINS1_35MainloopSm100TmaUmmaWarpSpecializedILi4ELi2ELi4ENS5_IJNS4_1CILi2EEENSA_ILi1EEESC_EEEEENS5_IJNSA_ILi64EEENSA_ILi256EEESF_EEENS_12float_e4m3_tENS5_IJlSC_lEEESI_SJ_NS4_8TiledMMAINS4_8MMA_AtomIJNS4_10MMA_TraitsINS4_19SM100_MMA_F8F6F4_SSEJSI_SI_fSF_SG_NS4_17integral_constantINS4_4UMMA5MajorELSQ_0EEESR_NSO_INSP_7ScaleInELSS_0EEEST_EEEEEENS4_6LayoutINS5_IJSC_SC_SC_EEENS5_IJNSA_ILi0EEESY_SY_EEEEENS5_IJNS4_10UnderscoreES11_S11_EEEEENS4_13SM90_TMA_LOADENS4_14ComposedLayoutINS4_7SwizzleILi2ELi4ELi3EEENS4_18smem_ptr_flag_bitsILi8EEENSW_INS5_IJNSA_ILi8EEESF_EEENS5_IJSF_SC_EEEEEEEvNS4_8identityENS4_23SM90_TMA_LOAD_MULTICASTES1E_vS1F_EENS_8epilogue10collective18CollectiveEpilogueINS1I_23Sm100TmaWarpSpecializedILi4ELi2ELi32ELb0ELb0EEEJSH_NS5_IJNSW_ISF_SC_EES1N_EEESI_SJ_SI_SJ_NS1I_6fusion15FusionCallbacksIS1M_NS1P_17LinearCombinationISI_fSI_fLNS_15FloatRoundStyleE2EEESH_S1O_JEEENS4_5SM1004TMEM4LOAD26SM100_TMEM_LOAD_16dp32b32xES14_S1E_NS4_39AutoVectorizingCopyWithAssumedAlignmentILi128EEENS4_14SM90_TMA_STOREES1E_S20_S20_EEEvvEEEEvNT_6ParamsE --------------------------
	.section	.text._ZN7cutlass13device_kernelINS_4gemm6kernel13GemmUniversalIN4cute5tupleIJiiiiEEENS1_10collective13CollectiveMmaINS1_35MainloopSm100TmaUmmaWarpSpecializedILi4ELi2ELi4ENS5_IJNS4_1CILi2EEENSA_ILi1EEESC_EEEEENS5_IJNSA_ILi64EEENSA_ILi256EEESF_EEENS_12float_e4m3_tENS5_IJlSC_lEEESI_SJ_NS4_8TiledMMAINS4_8MMA_AtomIJNS4_10MMA_TraitsINS4_19SM100_MMA_F8F6F4_SSEJSI_SI_fSF_SG_NS4_17integral_constantINS4_4UMMA5MajorELSQ_0EEESR_NSO_INSP_7ScaleInELSS_0EEEST_EEEEEENS4_6LayoutINS5_IJSC_SC_SC_EEENS5_IJNSA_ILi0EEESY_SY_EEEEENS5_IJNS4_10UnderscoreES11_S11_EEEEENS4_13SM90_TMA_LOADENS4_14ComposedLayoutINS4_7SwizzleILi2ELi4ELi3EEENS4_18smem_ptr_flag_bitsILi8EEENSW_INS5_IJNSA_ILi8EEESF_EEENS5_IJSF_SC_EEEEEEEvNS4_8identityENS4_23SM90_TMA_LOAD_MULTICASTES1E_vS1F_EENS_8epilogue10collective18CollectiveEpilogueINS1I_23Sm100TmaWarpSpecializedILi4ELi2ELi32ELb0ELb0EEEJSH_NS5_IJNSW_ISF_SC_EES1N_EEESI_SJ_SI_SJ_NS1I_6fusion15FusionCallbacksIS1M_NS1P_17LinearCombinationISI_fSI_fLNS_15FloatRoundStyleE2EEESH_S1O_JEEENS4_5SM1004TMEM4LOAD26SM100_TMEM_LOAD_16dp32b32xES14_S1E_NS4_39AutoVectorizingCopyWithAssumedAlignmentILi128EEENS4_14SM90_TMA_STOREES1E_S20_S20_EEEvvEEEEvNT_6ParamsE,"ax",@progbits
	.align	128
.text._ZN7cutlass13device_kernelINS_4gemm6kernel13GemmUniversalIN4cute5tupleIJiiiiEEENS1_10collective13CollectiveMmaINS1_35MainloopSm100TmaUmmaWarpSpecializedILi4ELi2ELi4ENS5_IJNS4_1CILi2EEENSA_ILi1EEESC_EEEEENS5_IJNSA_ILi64EEENSA_ILi256EEESF_EEENS_12float_e4m3_tENS5_IJlSC_lEEESI_SJ_NS4_8TiledMMAINS4_8MMA_AtomIJNS4_10MMA_TraitsINS4_19SM100_MMA_F8F6F4_SSEJSI_SI_fSF_SG_NS4_17integral_constantINS4_4UMMA5MajorELSQ_0EEESR_NSO_INSP_7ScaleInELSS_0EEEST_EEEEEENS4_6LayoutINS5_IJSC_SC_SC_EEENS5_IJNSA_ILi0EEESY_SY_EEEEENS5_IJNS4_10UnderscoreES11_S11_EEEEENS4_13SM90_TMA_LOADENS4_14ComposedLayoutINS4_7SwizzleILi2ELi4ELi3EEENS4_18smem_ptr_flag_bitsILi8EEENSW_INS5_IJNSA_ILi8EEESF_EEENS5_IJSF_SC_EEEEEEEvNS4_8identityENS4_23SM90_TMA_LOAD_MULTICASTES1E_vS1F_EENS_8epilogue10collective18CollectiveEpilogueINS1I_23Sm100TmaWarpSpecializedILi4ELi2ELi32ELb0ELb0EEEJSH_NS5_IJNSW_ISF_SC_EES1N_EEESI_SJ_SI_SJ_NS1I_6fusion15FusionCallbacksIS1M_NS1P_17LinearCombinationISI_fSI_fLNS_15FloatRoundStyleE2EEESH_S1O_JEEENS4_5SM1004TMEM4LOAD26SM100_TMEM_LOAD_16dp32b32xES14_S1E_NS4_39AutoVectorizingCopyWithAssumedAlignmentILi128EEENS4_14SM90_TMA_STOREES1E_S20_S20_EEEvvEEEEvNT_6ParamsE:
        .type           _ZN7cutlass13device_kernelINS_4gemm6kernel13GemmUniversalIN4cute5tupleIJiiiiEEENS1_10collective13CollectiveMmaINS1_35MainloopSm100TmaUmmaWarpSpecializedILi4ELi2ELi4ENS5_IJNS4_1CILi2EEENSA_ILi1EEESC_EEEEENS5_IJNSA_ILi64EEENSA_ILi256EEESF_EEENS_12float_e4m3_tENS5_IJlSC_lEEESI_SJ_NS4_8TiledMMAINS4_8MMA_AtomIJNS4_10MMA_TraitsINS4_19SM100_MMA_F8F6F4_SSEJSI_SI_fSF_SG_NS4_17integral_constantINS4_4UMMA5MajorELSQ_0EEESR_NSO_INSP_7ScaleInELSS_0EEEST_EEEEEENS4_6LayoutINS5_IJSC_SC_SC_EEENS5_IJNSA_ILi0EEESY_SY_EEEEENS5_IJNS4_10UnderscoreES11_S11_EEEEENS4_13SM90_TMA_LOADENS4_14ComposedLayoutINS4_7SwizzleILi2ELi4ELi3EEENS4_18smem_ptr_flag_bitsILi8EEENSW_INS5_IJNSA_ILi8EEESF_EEENS5_IJSF_SC_EEEEEEEvNS4_8identityENS4_23SM90_TMA_LOAD_MULTICASTES1E_vS1F_EENS_8epilogue10collective18CollectiveEpilogueINS1I_23Sm100TmaWarpSpecializedILi4ELi2ELi32ELb0ELb0EEEJSH_NS5_IJNSW_ISF_SC_EES1N_EEESI_SJ_SI_SJ_NS1I_6fusion15FusionCallbacksIS1M_NS1P_17LinearCombinationISI_fSI_fLNS_15FloatRoundStyleE2EEESH_S1O_JEEENS4_5SM1004TMEM4LOAD26SM100_TMEM_LOAD_16dp32b32xES14_S1E_NS4_39AutoVectorizingCopyWithAssumedAlignmentILi128EEENS4_14SM90_TMA_STOREES1E_S20_S20_EEEvvEEEEvNT_6ParamsE,@function
        .size           _ZN7cutlass13device_kernelINS_4gemm6kernel13GemmUniversalIN4cute5tupleIJiiiiEEENS1_10collective13CollectiveMmaINS1_35MainloopSm100TmaUmmaWarpSpecializedILi4ELi2ELi4ENS5_IJNS4_1CILi2EEENSA_ILi1EEESC_EEEEENS5_IJNSA_ILi64EEENSA_ILi256EEESF_EEENS_12float_e4m3_tENS5_IJlSC_lEEESI_SJ_NS4_8TiledMMAINS4_8MMA_AtomIJNS4_10MMA_TraitsINS4_19SM100_MMA_F8F6F4_SSEJSI_SI_fSF_SG_NS4_17integral_constantINS4_4UMMA5MajorELSQ_0EEESR_NSO_INSP_7ScaleInELSS_0EEEST_EEEEEENS4_6LayoutINS5_IJSC_SC_SC_EEENS5_IJNSA_ILi0EEESY_SY_EEEEENS5_IJNS4_10UnderscoreES11_S11_EEEEENS4_13SM90_TMA_LOADENS4_14ComposedLayoutINS4_7SwizzleILi2ELi4ELi3EEENS4_18smem_ptr_flag_bitsILi8EEENSW_INS5_IJNSA_ILi8EEESF_EEENS5_IJSF_SC_EEEEEEEvNS4_8identityENS4_23SM90_TMA_LOAD_MULTICASTES1E_vS1F_EENS_8epilogue10collective18CollectiveEpilogueINS1I_23Sm100TmaWarpSpecializedILi4ELi2ELi32ELb0ELb0EEEJSH_NS5_IJNSW_ISF_SC_EES1N_EEESI_SJ_SI_SJ_NS1I_6fusion15FusionCallbacksIS1M_NS1P_17LinearCombinationISI_fSI_fLNS_15FloatRoundStyleE2EEESH_S1O_JEEENS4_5SM1004TMEM4LOAD26SM100_TMEM_LOAD_16dp32b32xES14_S1E_NS4_39AutoVectorizingCopyWithAssumedAlignmentILi128EEENS4_14SM90_TMA_STOREES1E_S20_S20_EEEvvEEEEvNT_6ParamsE,(.L_x_177 - _ZN7cutlass13device_kernelINS_4gemm6kernel13GemmUniversalIN4cute5tupleIJiiiiEEENS1_10collective13CollectiveMmaINS1_35MainloopSm100TmaUmmaWarpSpecializedILi4ELi2ELi4ENS5_IJNS4_1CILi2EEENSA_ILi1EEESC_EEEEENS5_IJNSA_ILi64EEENSA_ILi256EEESF_EEENS_12float_e4m3_tENS5_IJlSC_lEEESI_SJ_NS4_8TiledMMAINS4_8MMA_AtomIJNS4_10MMA_TraitsINS4_19SM100_MMA_F8F6F4_SSEJSI_SI_fSF_SG_NS4_17integral_constantINS4_4UMMA5MajorELSQ_0EEESR_NSO_INSP_7ScaleInELSS_0EEEST_EEEEEENS4_6LayoutINS5_IJSC_SC_SC_EEENS5_IJNSA_ILi0EEESY_SY_EEEEENS5_IJNS4_10UnderscoreES11_S11_EEEEENS4_13SM90_TMA_LOADENS4_14ComposedLayoutINS4_7SwizzleILi2ELi4ELi3EEENS4_18smem_ptr_flag_bitsILi8EEENSW_INS5_IJNSA_ILi8EEESF_EEENS5_IJSF_SC_EEEEEEEvNS4_8identityENS4_23SM90_TMA_LOAD_MULTICASTES1E_vS1F_EENS_8epilogue10collective18CollectiveEpilogueINS1I_23Sm100TmaWarpSpecializedILi4ELi2ELi32ELb0ELb0EEEJSH_NS5_IJNSW_ISF_SC_EES1N_EEESI_SJ_SI_SJ_NS1I_6fusion15FusionCallbacksIS1M_NS1P_17LinearCombinationISI_fSI_fLNS_15FloatRoundStyleE2EEESH_S1O_JEEENS4_5SM1004TMEM4LOAD26SM100_TMEM_LOAD_16dp32b32xES14_S1E_NS4_39AutoVectorizingCopyWithAssumedAlignmentILi128EEENS4_14SM90_TMA_STOREES1E_S20_S20_EEEvvEEEEvNT_6ParamsE)
        .other          _ZN7cutlass13device_kernelINS_4gemm6kernel13GemmUniversalIN4cute5tupleIJiiiiEEENS1_10collective13CollectiveMmaINS1_35MainloopSm100TmaUmmaWarpSpecializedILi4ELi2ELi4ENS5_IJNS4_1CILi2EEENSA_ILi1EEESC_EEEEENS5_IJNSA_ILi64EEENSA_ILi256EEESF_EEENS_12float_e4m3_tENS5_IJlSC_lEEESI_SJ_NS4_8TiledMMAINS4_8MMA_AtomIJNS4_10MMA_TraitsINS4_19SM100_MMA_F8F6F4_SSEJSI_SI_fSF_SG_NS4_17integral_constantINS4_4UMMA5MajorELSQ_0EEESR_NSO_INSP_7ScaleInELSS_0EEEST_EEEEEENS4_6LayoutINS5_IJSC_SC_SC_EEENS5_IJNSA_ILi0EEESY_SY_EEEEENS5_IJNS4_10UnderscoreES11_S11_EEEEENS4_13SM90_TMA_LOADENS4_14ComposedLayoutINS4_7SwizzleILi2ELi4ELi3EEENS4_18smem_ptr_flag_bitsILi8EEENSW_INS5_IJNSA_ILi8EEESF_EEENS5_IJSF_SC_EEEEEEEvNS4_8identityENS4_23SM90_TMA_LOAD_MULTICASTES1E_vS1F_EENS_8epilogue10collective18CollectiveEpilogueINS1I_23Sm100TmaWarpSpecializedILi4ELi2ELi32ELb0ELb0EEEJSH_NS5_IJNSW_ISF_SC_EES1N_EEESI_SJ_SI_SJ_NS1I_6fusion15FusionCallbacksIS1M_NS1P_17LinearCombinationISI_fSI_fLNS_15FloatRoundStyleE2EEESH_S1O_JEEENS4_5SM1004TMEM4LOAD26SM100_TMEM_LOAD_16dp32b32xES14_S1E_NS4_39AutoVectorizingCopyWithAssumedAlignmentILi128EEENS4_14SM90_TMA_STOREES1E_S20_S20_EEEvvEEEEvNT_6ParamsE,@"STO_CUDA_ENTRY STV_DEFAULT"
_ZN7cutlass13device_kernelINS_4gemm6kernel13GemmUniversalIN4cute5tupleIJiiiiEEENS1_10collective13CollectiveMmaINS1_35MainloopSm100TmaUmmaWarpSpecializedILi4ELi2ELi4ENS5_IJNS4_1CILi2EEENSA_ILi1EEESC_EEEEENS5_IJNSA_ILi64EEENSA_ILi256EEESF_EEENS_12float_e4m3_tENS5_IJlSC_lEEESI_SJ_NS4_8TiledMMAINS4_8MMA_AtomIJNS4_10MMA_TraitsINS4_19SM100_MMA_F8F6F4_SSEJSI_SI_fSF_SG_NS4_17integral_constantINS4_4UMMA5MajorELSQ_0EEESR_NSO_INSP_7ScaleInELSS_0EEEST_EEEEEENS4_6LayoutINS5_IJSC_SC_SC_EEENS5_IJNSA_ILi0EEESY_SY_EEEEENS5_IJNS4_10UnderscoreES11_S11_EEEEENS4_13SM90_TMA_LOADENS4_14ComposedLayoutINS4_7SwizzleILi2ELi4ELi3EEENS4_18smem_ptr_flag_bitsILi8EEENSW_INS5_IJNSA_ILi8EEESF_EEENS5_IJSF_SC_EEEEEEEvNS4_8identityENS4_23SM90_TMA_LOAD_MULTICASTES1E_vS1F_EENS_8epilogue10collective18CollectiveEpilogueINS1I_23Sm100TmaWarpSpecializedILi4ELi2ELi32ELb0ELb0EEEJSH_NS5_IJNSW_ISF_SC_EES1N_EEESI_SJ_SI_SJ_NS1I_6fusion15FusionCallbacksIS1M_NS1P_17LinearCombinationISI_fSI_fLNS_15FloatRoundStyleE2EEESH_S1O_JEEENS4_5SM1004TMEM4LOAD26SM100_TMEM_LOAD_16dp32b32xES14_S1E_NS4_39AutoVectorizingCopyWithAssumedAlignmentILi128EEENS4_14SM90_TMA_STOREES1E_S20_S20_EEEvvEEEEvNT_6ParamsE:
[----:B------:R-:W1:Y:S01]  /*0000*/  LDC R1, c[0x0][0x37c] ;  /* 0x0000df00ff017b82 */ /* 0x000e620000000800 */
[----:B------:R-:W2:Y:S01]  /*0010*/  S2R R95, SR_TID.X ;  /* 0x00000000005f7919 */ /* 0x000ea20000002100 */
[----:B------:R-:W3:Y:S01]  /*0020*/  LDCU.64 UR8, c[0x0][0x890] ;  /* 0x00011200ff0877ac */ /* 0x000ee20008000a00 */
[----:B------:R-:W-:Y:S02]  /*0030*/  PRMT R85, RZ, 0x7610, R85 ;  /* 0x00007610ff557816 */ /* 0x000fe40000000055 */
[----:B------:R-:W-:Y:S01]  /*0040*/  ELECT P3, URZ, PT ;  /* 0x0000000000ff782f */ /* 0x000fe20003860000 */
[----:B---3--:R-:W-:-:S04]  /*0050*/  UISETP.NE.U32.AND UP0, UPT, UR8, URZ, UPT ;  /* 0x000000ff0800728c */ /* 0x008fc8000bf05070 */
[----:B------:R-:W-:Y:S01]  /*0060*/  UISETP.NE.AND.EX UP0, UPT, UR9, URZ, UPT, UP0 ;  /* 0x000000ff0900728c */ /* 0x000fe2000bf05300 */
[----:B--2---:R-:W-:-:S05]  /*0070*/  SHF.R.U32.HI R86, RZ, 0x5, R95 ;  /* 0x00000005ff567819 */ /* 0x004fca000001165f */
[----:B------:R-:W2:Y:S02]  /*0080*/  SHFL.IDX PT, R0, R86, RZ, 0x1f ;  /* 0x00001fff56007589 */ /* 0x000ea400000e0000 */
[----:B--2---:R-:W-:Y:S01]  /*0090*/  R2UR UR18, R0 ;  /* 0x00000000001272ca */ /* 0x004fe200000e0000 */
[----:B-1----:R-:W-:-:S14]  /*00a0*/  BRA.U UP0, `(.L_x_0) ;  /* 0x0000000100307547 */ /* 0x002fdc000b800000 */
[----:B------:R-:W1:Y:S02]  /*00b0*/  LDCU.64 UR4, c[0x0][0x888] ;  /* 0x00011100ff0477ac */ /* 0x000e640008000a00 */
[----:B-1----:R-:W-:-:S04]  /*00c0*/  UISETP.NE.U32.AND UP0, UPT, UR4, URZ, UPT ;  /* 0x000000ff0400728c */ /* 0x002fc8000bf05070 */
[----:B------:R-:W-:-:S09]  /*00d0*/  UISETP.NE.AND.EX UP0, UPT, UR5, URZ, UPT, UP0 ;  /* 0x000000ff0500728c */ /* 0x000fd2000bf05300 */
[----:B------:R-:W-:Y:S05]  /*00e0*/  BRA.U !UP0, `(.L_x_1) ;  /* 0x0000000108147547 */ /* 0x000fea000b800000 */
[----:B------:R-:W1:Y:S01]  /*00f0*/  LDC.64 R2, c[0x0][0x888] ;  /* 0x00022200ff027b82 */ /* 0x000e620000000a00 */
[----:B------:R-:W1:Y:S02]  /*0100*/  LDCU.64 UR4, c[0x0][0x358] ;  /* 0x00006b00ff0477ac */ /* 0x000e640008000a00 */
[----:B-1----:R1:W5:Y:S01]  /*0110*/  LDG.E R41, desc[UR4][R2.64] ;  /* 0x0000000402297981 */ /* 0x002362000c1e1900 */
[----:B------:R-:W-:Y:S01]  /*0120*/  HFMA2 R85, -RZ, RZ, 0, 5.9604644775390625e-08 ;  /* 0x00000001ff557431 */ /* 0x000fe200000001ff */
[----:B------:R-:W-:Y:S05]  /*0130*/  BRA `(.L_x_0) ;  /* 0x00000000000c7947 */ /* 0x000fea0003800000 */
.L_x_1:
[----:B------:R-:W1:Y:S01]  /*0140*/  LDCU UR4, c[0x0][0x880] ;  /* 0x00011000ff0477ac */ /* 0x000e620008000800 */
[----:B------:R-:W-:Y:S01]  /*0150*/  HFMA2 R85, -RZ, RZ, 0, 5.9604644775390625e-08 ;  /* 0x00000001ff557431 */ /* 0x000fe200000001ff */
[----:B-1----:R-:W-:-:S07]  /*0160*/  MOV R41, UR4 ;  /* 0x0000000400297c02 */ /* 0x002fce0008000f00 */
.L_x_0:
[----:B------:R-:W2:Y:S02]  /*0170*/  LDCU.64 UR4, c[0x0][0x8b0] ;  /* 0x00011600ff0477ac */ /* 0x000ea40008000a00 */
[----:B--2---:R-:W-:-:S04]  /*0180*/  UISETP.NE.U32.AND UP0, UPT, UR4, URZ, UPT ;  /* 0x000000ff0400728c */ /* 0x004fc8000bf05070 */
[----:B------:R-:W-:-:S09]  /*0190*/  UISETP.NE.AND.EX UP0, UPT, UR5, URZ, UPT, UP0 ;  /* 0x000000ff0500728c */ /* 0x000fd2000bf05300 */
[----:B------:R-:W-:Y:S05]  /*01a0*/  BRA.U UP0, `(.L_x_2) ;  /* 0x0000000100287547 */ /* 0x000fea000b800000 */
[----:B------:R-:W2:Y:S02]  /*01b0*/  LDCU.64 UR4, c[0x0][0x8a8] ;  /* 0x00011500ff0477ac */ /* 0x000ea40008000a00 */
[----:B--2---:R-:W-:-:S04]  /*01c0*/  UISETP.NE.U32.AND UP0, UPT, UR4, URZ, UPT ;  /* 0x000000ff0400728c */ /* 0x004fc8000bf05070 */
[----:B------:R-:W-:-:S09]  /*01d0*/  UISETP.NE.AND.EX UP0, UPT, UR5, URZ, UPT, UP0 ;  /* 0x000000ff0500728c */ /* 0x000fd2000bf05300 */
[----:B------:R-:W-:Y:S05]  /*01e0*/  BRA.U !UP0, `(.L_x_3) ;  /* 0x0000000108107547 */ /* 0x000fea000b800000 */
[----:B------:R-:W2:Y:S01]  /*01f0*/  LDC.64 R38, c[0x0][0x8a8] ;  /* 0x00022a00ff267b82 */ /* 0x000ea20000000a00 */
[----:B------:R-:W2:Y:S02]  /*0200*/  LDCU.64 UR4, c[0x0][0x358] ;  /* 0x00006b00ff0477ac */ /* 0x000ea40008000a00 */
[----:B--2---:R2:W5:Y:S01]  /*0210*/  LDG.E R38, desc[UR4][R38.64] ;  /* 0x0000000426267981 */ /* 0x004562000c1e1900 */
[----:B------:R-:W-:Y:S05]  /*0220*/  BRA `(.L_x_2) ;  /* 0x0000000000087947 */ /* 0x000fea0003800000 */
.L_x_3:
[----:B------:R-:W2:Y:S02]  /*0230*/  LDCU UR4, c[0x0][0x8a0] ;  /* 0x00011400ff0477ac */ /* 0x000ea40008000800 */
[----:B--2---:R-:W-:Y:S02]  /*0240*/  MOV R38, UR4 ;  /* 0x0000000400267c02 */ /* 0x004fe40008000f00 */
.L_x_2:
[----:B------:R-:W-:Y:S01]  /*0250*/  IMAD.U32 R0, RZ, RZ, UR18 ;  /* 0x00000012ff007e24 */ /* 0x000fe2000f8e00ff */
[----:B------:R-:W-:Y:S04]  /*0260*/  BSSY.RECONVERGENT B0, `(.L_x_4) ;  /* 0x000000c000007945 */ /* 0x000fe80003800200 */
[C---:B------:R-:W-:Y:S02]  /*0270*/  ISETP.NE.OR P1, PT, R0.reuse, 0x1, !P3 ;  /* 0x000000010000780c */ /* 0x040fe40005f25670 */
[----:B------:R-:W-:-:S11]  /*0280*/  ISETP.NE.OR P0, PT, R0, 0x3, !P3 ;  /* 0x000000030000780c */ /* 0x000fd60005f05670 */
[----:B------:R-:W-:Y:S05]  /*0290*/  @P1 BRA `(.L_x_5) ;  /* 0x0000000000201947 */ /* 0x000fea0003800000 */
[----:B------:R-:W3:Y:S02]  /*02a0*/  LDCU.64 UR4, c[0x0][0x348] ;  /* 0x00006900ff0477ac */ /* 0x000ee40008000a00 */
[----:B---3--:R-:W-:Y:S02]  /*02b0*/  UIADD3 UR6, UP1, UPT, UR4, 0x80, URZ ;  /* 0x0000008004067890 */ /* 0x008fe4000ff3e0ff */
[----:B------:R-:W-:Y:S02]  /*02c0*/  UIADD3 UR4, UP0, UPT, UR4, 0x180, URZ ;  /* 0x0000018004047890 */ /* 0x000fe4000ff1e0ff */
[----:B------:R-:W-:Y:S02]  /*02d0*/  UIADD3.X UR7, UPT, UPT, URZ, UR5, URZ, UP1, !UPT ;  /* 0x00000005ff077290 */ /* 0x000fe40008ffe4ff */
[----:B------:R-:W-:-:S07]  /*02e0*/  UIADD3.X UR5, UPT, UPT, URZ, UR5, URZ, UP0, !UPT ;  /* 0x00000005ff057290 */ /* 0x000fce00087fe4ff */
[----:B------:R3:W-:Y:S02]  /*02f0*/  UTMACCTL.PF [UR6] ;  /* 0x00000000060079b9 */ /* 0x0007e40008040000 */
[----:B------:R3:W-:Y:S02]  /*0300*/  UTMACCTL.PF [UR4] ;  /* 0x00000000040079b9 */ /* 0x0007e40008040000 */
[----:B---3--:R-:W-:Y:S01]  /*0310*/  NOP ;  /* 0x0000000000007918 */ /* 0x008fe20000000000 */
.L_x_5:
[----:B------:R-:W-:Y:S05]  /*0320*/  BSYNC.RECONVERGENT B0 ;  /* 0x0000000000007941 */ /* 0x000fea0003800200 */
.L_x_4:
[----:B------:R-:W-:Y:S04]  /*0330*/  BSSY.RECONVERGENT B0, `(.L_x_6) ;  /* 0x000000a000007945 */ /* 0x000fe80003800200 */
        /* <DEDUP_REMOVED lines=9> */
.L_x_7:
[----:B------:R-:W-:Y:S05]  /*03d0*/  BSYNC.RECONVERGENT B0 ;  /* 0x0000000000007941 */ /* 0x000fea0003800200 */
.L_x_6:
[----:B------:R-:W3:Y:S01]  /*03e0*/  LDCU.64 UR4, c[0x0][0x888] ;  /* 0x00011100ff0477ac */ /* 0x000ee20008000a00 */
[----:B------:R-:W-:Y:S02]  /*03f0*/  UISETP.EQ.U32.AND UP2, UPT, UR8, URZ, UPT ;  /* 0x000000ff0800728c */ /* 0x000fe4000bf42070 */
[----:B------:R-:W-:Y:S02]  /*0400*/  UPLOP3.LUT UP3, UPT, UPT, UPT, UPT, 0x80, 0x8 ;  /* 0x000000000008789c */ /* 0x000fe40003f6f070 */
[----:B---3--:R-:W-:-:S04]  /*0410*/  UISETP.NE.U32.AND UP0, UPT, UR4, URZ, UPT ;  /* 0x000000ff0400728c */ /* 0x008fc8000bf05070 */
[----:B------:R-:W-:-:S04]  /*0420*/  UISETP.NE.AND.EX UP1, UPT, UR5, URZ, UPT, UP0 ;  /* 0x000000ff0500728c */ /* 0x000fc8000bf25300 */
[----:B------:R-:W-:-:S04]  /*0430*/  UISETP.EQ.OR.EX UP4, UPT, UR9, URZ, !UP1, UP2 ;  /* 0x000000ff0900728c */ /* 0x000fc8000cf82720 */
[----:B------:R-:W-:-:S06]  /*0440*/  UP2UR UR4, UPR, URZ, 0x10 ;  /* 0x00000010ff047883 */ /* 0x000fcc0008000000 */
[----:B------:R-:W-:Y:S01]  /*0450*/  MOV R88, UR4 ;  /* 0x0000000400587c02 */ /* 0x000fe20008000f00 */
[----:B------:R-:W-:Y:S06]  /*0460*/  BRA.U !UP4, `(.L_x_8) ;  /* 0x000000010c207547 */ /* 0x000fec000b800000 */
[----:B------:R-:W-:Y:S01]  /*0470*/  UISETP.NE.U32.AND UP2, UPT, UR8, URZ, UPT ;  /* 0x000000ff0800728c */ /* 0x000fe2000bf45070 */
[----:B-----5:R-:W-:Y:S01]  /*0480*/  FSETP.NEU.AND P0, PT, R41, RZ, PT ;  /* 0x000000ff2900720b */ /* 0x020fe20003f0d000 */
[----:B------:R-:W-:Y:S02]  /*0490*/  USEL UR4, URZ, 0xffffffff, UP1 ;  /* 0xffffffffff047887 */ /* 0x000fe40008800000 */
[----:B------:R-:W-:-:S10]  /*04a0*/  UISETP.NE.AND.EX UP2, UPT, UR9, URZ, UPT, UP2 ;  /* 0x000000ff0900728c */ /* 0x000fd4000bf45320 */
[----:B------:R-:W-:Y:S01]  /*04b0*/  VOTEU.ANY UP0, P0 ;  /* 0x0000000000ff7886 */ /* 0x000fe20000000100 */
[----:B------:R-:W-:-:S04]  /*04c0*/  @!UP2 USEL UR4, URZ, 0xffffffff, UP0 ;  /* 0xffffffffff04a887 */ /* 0x000fc80008000000 */
[----:B------:R-:W-:-:S04]  /*04d0*/  ULOP3.LUT UR4, UR4, 0x1, URZ, 0xc0, !UPT ;  /* 0x0000000104047892 */ /* 0x000fc8000f8ec0ff */
[----:B------:R-:W-:-:S11]  /*04e0*/  UISETP.NE.U32.AND UP3, UPT, UR4, 0x1, UPT ;  /* 0x000000010400788c */ /* 0x000fd6000bf65070 */
.L_x_8:
[----:B-1----:R-:W1:Y:S01]  /*04f0*/  SHFL.IDX PT, R2, R86, RZ, 0x1f ;  /* 0x00001fff56027589 */ /* 0x002e6200000e0000 */
[----:B------:R-:W-:Y:S01]  /*0500*/  UISETP.NE.AND UP6, UPT, UR18, 0x2, UPT ;  /* 0x000000021200788c */ /* 0x000fe2000bfc5270 */
[----:B-1----:R-:W-:-:S13]  /*0510*/  ISETP.NE.AND P0, PT, R2, RZ, PT ;  /* 0x000000ff0200720c */ /* 0x002fda0003f05270 */
[----:B------:R-:W-:Y:S05]  /*0520*/  @P0 BRA `(.L_x_9) ;  /* 0x0000000000580947 */ /* 0x000fea0003800000 */
[----:B------:R-:W1:Y:S01]  /*0530*/  S2UR UR4, SR_CgaCtaId ;  /* 0x00000000000479c3 */ /* 0x000e620000008800 */
[----:B------:R-:W-:Y:S01]  /*0540*/  UMOV UR5, 0x400 ;  /* 0x0000040000057882 */ /* 0x000fe20000000000 */
[----:B------:R-:W-:Y:S01]  /*0550*/  UMOV UR8, 0x1 ;  /* 0x0000000100087882 */ /* 0x000fe20000000000 */
[----:B------:R-:W-:Y:S01]  /*0560*/  UMOV UR6, 0x2 ;  /* 0x0000000200067882 */ /* 0x000fe20000000000 */
[----:B------:R-:W-:-:S04]  /*0570*/  UIADD3 UR8, UPT, UPT, -UR8, 0x100000, URZ ;  /* 0x0010000008087890 */ /* 0x000fc8000fffe1ff */
[----:B------:R-:W-:Y:S02]  /*0580*/  USHF.L.U32 UR9, UR8, 0xb, URZ ;  /* 0x0000000b08097899 */ /* 0x000fe400080006ff */
[----:B------:R-:W-:Y:S02]  /*0590*/  USHF.L.U32 UR8, UR8, 0x1, URZ ;  /* 0x0000000108087899 */ /* 0x000fe400080006ff */
[----:B------:R-:W-:-:S04]  /*05a0*/  UIADD3 UR6, UPT, UPT, -UR6, 0x100000, URZ ;  /* 0x0010000006067890 */ /* 0x000fc8000fffe1ff */
[----:B------:R-:W-:Y:S02]  /*05b0*/  USHF.L.U32 UR7, UR6, 0xb, URZ ;  /* 0x0000000b06077899 */ /* 0x000fe400080006ff */
[----:B------:R-:W-:Y:S01]  /*05c0*/  USHF.L.U32 UR6, UR6, 0x1, URZ ;  /* 0x0000000106067899 */ /* 0x000fe200080006ff */
[----:B------:R-:W-:Y:S01]  /*05d0*/  ELECT P0, URZ, PT ;  /* 0x0000000000ff782f */ /* 0x000fe20003800000 */
[----:B-1----:R-:W-:Y:S01]  /*05e0*/  ULEA UR4, UR4, UR5, 0x18 ;  /* 0x0000000504047291 */ /* 0x002fe2000f8ec0ff */
[----:B------:R-:W1:Y:S11]  /*05f0*/  FENCE.VIEW.ASYNC.S ;  /* 0x00000000000073c6 */ /* 0x000e760000000000 */
[----:B-1----:R1:W3:Y:S01]  /*0600*/  SYNCS.EXCH.64 URZ, [UR4], UR8 ;  /* 0x0000000804ff75b2 */ /* 0x0022e20008000100 */
[----:B------:R1:W4:Y:S01]  /*0610*/  SYNCS.EXCH.64 URZ, [UR4+0x20], UR6 ;  /* 0x0000200604ff75b2 */ /* 0x0003220008000100 */
[----:B------:R1:W1:Y:S01]  /*0620*/  SYNCS.EXCH.64 URZ, [UR4+0x8], UR8 ;  /* 0x0000080804ff75b2 */ /* 0x0002620008000100 */
[----:B------:R1:W1:Y:S01]  /*0630*/  SYNCS.EXCH.64 URZ, [UR4+0x28], UR6 ;  /* 0x0000280604ff75b2 */ /* 0x0002620008000100 */
[----:B------:R1:W1:Y:S01]  /*0640*/  SYNCS.EXCH.64 URZ, [UR4+0x10], UR8 ;  /* 0x0000100804ff75b2 */ /* 0x0002620008000100 */
[----:B------:R1:W1:Y:S01]  /*0650*/  SYNCS.EXCH.64 URZ, [UR4+0x30], UR6 ;  /* 0x0000300604ff75b2 */ /* 0x0002620008000100 */
[----:B------:R1:W1:Y:S01]  /*0660*/  SYNCS.EXCH.64 URZ, [UR4+0x18], UR8 ;  /* 0x0000180804ff75b2 */ /* 0x0002620008000100 */
[----:B------:R1:W1:Y:S01]  /*0670*/  SYNCS.EXCH.64 URZ, [UR4+0x38], UR6 ;  /* 0x0000380604ff75b2 */ /* 0x0002620008000100 */
[----:B------:R-:W-:Y:S01]  /*0680*/  NOP ;  /* 0x0000000000007918 */ /* 0x000fe20000000000 */
.L_x_9:
[----:B------:R-:W2:Y:S01]  /*0690*/  SHFL.IDX PT, R2, R86, RZ, 0x1f ;  /* 0x00001fff56027589 */ /* 0x000ea200000e0000 */
[----:B------:R-:W-:Y:S01]  /*06a0*/  NOP ;  /* 0x0000000000007918 */ /* 0x000fe20000000000 */
[----:B--2---:R-:W-:-:S13]  /*06b0*/  ISETP.NE.AND P0, PT, R2, 0x1, PT ;  /* 0x000000010200780c */ /* 0x004fda0003f05270 */
[----:B------:R-:W-:Y:S05]  /*06c0*/  @P0 BRA `(.L_x_10) ;  /* 0x0000000000580947 */ /* 0x000fea0003800000 */
[----:B-1----:R-:W1:Y:S01]  /*06d0*/  S2UR UR4, SR_CgaCtaId ;  /* 0x00000000000479c3 */ /* 0x002e620000008800 */
        /* <DEDUP_REMOVED lines=12> */
[----:B-1----:R2:W1:Y:S01]  /*07a0*/  SYNCS.EXCH.64 URZ, [UR4+0x40], UR8 ;  /* 0x0000400804ff75b2 */ /* 0x0024620008000100 */
[----:B------:R2:W1:Y:S01]  /*07b0*/  SYNCS.EXCH.64 URZ, [UR4+0x60], UR6 ;  /* 0x0000600604ff75b2 */ /* 0x0004620008000100 */
[----:B------:R2:W1:Y:S01]  /*07c0*/  SYNCS.EXCH.64 URZ, [UR4+0x48], UR8 ;  /* 0x0000480804ff75b2 */ /* 0x0004620008000100 */
[----:B------:R2:W1:Y:S01]  /*07d0*/  SYNCS.EXCH.64 URZ, [UR4+0x68], UR6 ;  /* 0x0000680604ff75b2 */ /* 0x0004620008000100 */
[----:B------:R2:W1:Y:S01]  /*07e0*/  SYNCS.EXCH.64 URZ, [UR4+0x50], UR8 ;  /* 0x0000500804ff75b2 */ /* 0x0004620008000100 */
[----:B------:R2:W1:Y:S01]  /*07f0*/  SYNCS.EXCH.64 URZ, [UR4+0x70], UR6 ;  /* 0x0000700604ff75b2 */ /* 0x0004620008000100 */
[----:B------:R2:W1:Y:S01]  /*0800*/  SYNCS.EXCH.64 URZ, [UR4+0x58], UR8 ;  /* 0x0000580804ff75b2 */ /* 0x0004620008000100 */
[----:B------:R2:W1:Y:S02]  /*0810*/  SYNCS.EXCH.64 URZ, [UR4+0x78], UR6 ;  /* 0x0000780604ff75b2 */ /* 0x0004640008000100 */
[----:B--2---:R-:W-:Y:S01]  /*0820*/  NOP ;  /* 0x0000000000007918 */ /* 0x004fe20000000000 */
.L_x_10:
[----:B------:R-:W2:Y:S01]  /*0830*/  SHFL.IDX PT, R2, R86, RZ, 0x1f ;  /* 0x00001fff56027589 */ /* 0x000ea200000e0000 */
[----:B------:R-:W-:Y:S01]  /*0840*/  NOP ;  /* 0x0000000000007918 */ /* 0x000fe20000000000 */
[----:B--2---:R-:W-:-:S13]  /*0850*/  ISETP.NE.AND P0, PT, R2, 0x3, PT ;  /* 0x000000030200780c */ /* 0x004fda0003f05270 */
[----:B------:R-:W-:Y:S05]  /*0860*/  @P0 BRA `(.L_x_11) ;  /* 0x0000000000300947 */ /* 0x000fea0003800000 */
[----:B-1----:R-:W1:Y:S01]  /*0870*/  S2UR UR4, SR_CgaCtaId ;  /* 0x00000000000479c3 */ /* 0x002e620000008800 */
[----:B------:R-:W-:Y:S01]  /*0880*/  UMOV UR6, 0x400 ;  /* 0x0000040000067882 */ /* 0x000fe20000000000 */
[----:B------:R-:W-:Y:S01]  /*0890*/  UMOV UR5, 0x20 ;  /* 0x0000002000057882 */ /* 0x000fe20000000000 */
[----:B------:R-:W-:Y:S01]  /*08a0*/  ELECT P0, URZ, PT ;  /* 0x0000000000ff782f */ /* 0x000fe20003800000 */
[----:B-1----:R-:W-:Y:S02]  /*08b0*/  ULEA UR6, UR4, UR6, 0x18 ;  /* 0x0000000604067291 */ /* 0x002fe4000f8ec0ff */
[----:B------:R-:W-:-:S04]  /*08c0*/  UIADD3 UR4, UPT, UPT, -UR5, 0x100000, URZ ;  /* 0x0010000005047890 */ /* 0x000fc8000fffe1ff */
[----:B------:R-:W-:Y:S02]  /*08d0*/  USHF.L.U32 UR5, UR4, 0xb, URZ ;  /* 0x0000000b04057899 */ /* 0x000fe400080006ff */
[----:B------:R-:W-:Y:S01]  /*08e0*/  USHF.L.U32 UR4, UR4, 0x1, URZ ;  /* 0x0000000104047899 */ /* 0x000fe200080006ff */
[----:B------:R-:W1:Y:S11]  /*08f0*/  FENCE.VIEW.ASYNC.S ;  /* 0x00000000000073c6 */ /* 0x000e760000000000 */
[----:B-1----:R2:W1:Y:S01]  /*0900*/  SYNCS.EXCH.64 URZ, [UR6+0x80], UR4 ;  /* 0x0000800406ff75b2 */ /* 0x0024620008000100 */
[----:B------:R2:W1:Y:S02]  /*0910*/  SYNCS.EXCH.64 URZ, [UR6+0x88], UR4 ;  /* 0x0000880406ff75b2 */ /* 0x0004640008000100 */
[----:B--2---:R-:W-:Y:S01]  /*0920*/  NOP ;  /* 0x0000000000007918 */ /* 0x004fe20000000000 */
.L_x_11:
[----:B------:R-:W2:Y:S01]  /*0930*/  SHFL.IDX PT, R2, R86, RZ, 0x1f ;  /* 0x00001fff56027589 */ /* 0x000ea200000e0000 */
[----:B------:R-:W-:Y:S01]  /*0940*/  NOP ;  /* 0x0000000000007918 */ /* 0x000fe20000000000 */
[----:B--2---:R-:W-:-:S13]  /*0950*/  ISETP.NE.AND P0, PT, R2, 0x4, PT ;  /* 0x000000040200780c */ /* 0x004fda0003f05270 */
[----:B------:R-:W-:Y:S05]  /*0960*/  @P0 BRA `(.L_x_12) ;  /* 0x00000000004c0947 */ /* 0x000fea0003800000 */
[----:B-1----:R-:W1:Y:S01]  /*0970*/  S2UR UR6, SR_CgaCtaId ;  /* 0x00000000000679c3 */ /* 0x002e620000008800 */
[----:B------:R-:W-:Y:S01]  /*0980*/  UMOV UR4, 0x1e0 ;  /* 0x000001e000047882 */ /* 0x000fe20000000000 */
[----:B------:R-:W-:Y:S01]  /*0990*/  UMOV UR5, 0x400 ;  /* 0x0000040000057882 */ /* 0x000fe20000000000 */
[----:B------:R-:W-:Y:S01]  /*09a0*/  USEL UR4, UR4, 0x1a0, UP3 ;  /* 0x000001a004047887 */ /* 0x000fe20009800000 */
[----:B------:R-:W-:Y:S01]  /*09b0*/  UMOV UR8, 0x1 ;  /* 0x0000000100087882 */ /* 0x000fe20000000000 */
[----:B------:R-:W-:Y:S01]  /*09c0*/  ELECT P0, URZ, PT ;  /* 0x0000000000ff782f */ /* 0x000fe20003800000 */
[----:B------:R-:W-:-:S04]  /*09d0*/  UIADD3 UR8, UPT, UPT, -UR8, 0x100000, URZ ;  /* 0x0010000008087890 */ /* 0x000fc8000fffe1ff */
[----:B------:R-:W-:Y:S02]  /*09e0*/  USHF.L.U32 UR9, UR8, 0xb, URZ ;  /* 0x0000000b08097899 */ /* 0x000fe400080006ff */
[----:B------:R-:W-:Y:S02]  /*09f0*/  USHF.L.U32 UR8, UR8, 0x1, URZ ;  /* 0x0000000108087899 */ /* 0x000fe400080006ff */
[----:B-1----:R-:W-:Y:S02]  /*0a00*/  ULEA UR6, UR6, UR5, 0x18 ;  /* 0x0000000506067291 */ /* 0x002fe4000f8ec0ff */
[----:B------:R-:W-:-:S04]  /*0a10*/  UIADD3 UR4, UPT, UPT, -UR4, 0x100000, URZ ;  /* 0x0010000004047890 */ /* 0x000fc8000fffe1ff */
[----:B------:R-:W-:Y:S02]  /*0a20*/  USHF.L.U32 UR5, UR4, 0xb, URZ ;  /* 0x0000000b04057899 */ /* 0x000fe400080006ff */
[----:B------:R-:W-:Y:S01]  /*0a30*/  USHF.L.U32 UR4, UR4, 0x1, URZ ;  /* 0x0000000104047899 */ /* 0x000fe200080006ff */
[----:B------:R-:W1:Y:S03]  /*0a40*/  FENCE.VIEW.ASYNC.S ;  /* 0x00000000000073c6 */ /* 0x000e660000000000 */
[----:B-1----:R2:W1:Y:S08]  /*0a50*/  SYNCS.EXCH.64 URZ, [UR6+0x90], UR8 ;  /* 0x0000900806ff75b2 */ /* 0x0024700008000100 */
[----:B------:R2:W1:Y:S01]  /*0a60*/  SYNCS.EXCH.64 URZ, [UR6+0xa0], UR4 ;  /* 0x0000a00406ff75b2 */ /* 0x0004620008000100 */
[----:B------:R2:W1:Y:S01]  /*0a70*/  SYNCS.EXCH.64 URZ, [UR6+0x98], UR8 ;  /* 0x0000980806ff75b2 */ /* 0x0004620008000100 */
[----:B------:R2:W1:Y:S02]  /*0a80*/  SYNCS.EXCH.64 URZ, [UR6+0xa8], UR4 ;  /* 0x0000a80406ff75b2 */ /* 0x0004640008000100 */
[----:B--2---:R-:W-:Y:S01]  /*0a90*/  NOP ;  /* 0x0000000000007918 */ /* 0x004fe20000000000 */
.L_x_12:
        /* <DEDUP_REMOVED lines=26> */
.L_x_13:
[----:B------:R-:W2:Y:S01]  /*0c40*/  SHFL.IDX PT, R2, R86, RZ, 0x1f ;  /* 0x00001fff56027589 */ /* 0x000ea200000e0000 */
[----:B------:R-:W-:Y:S01]  /*0c50*/  NOP ;  /* 0x0000000000007918 */ /* 0x000fe20000000000 */
[----:B--2---:R-:W-:-:S13]  /*0c60*/  ISETP.NE.AND P0, PT, R2, 0x3, PT ;  /* 0x000000030200780c */ /* 0x004fda0003f05270 */
[----:B------:R-:W-:Y:S05]  /*0c70*/  @P0 BRA `(.L_x_14) ;  /* 0x0000000000380947 */ /* 0x000fea0003800000 */
[----:B------:R-:W2:Y:S01]  /*0c80*/  S2UR UR5, SR_CgaCtaId ;  /* 0x00000000000579c3 */ /* 0x000ea20000008800 */
[----:B-1----:R-:W-:Y:S01]  /*0c90*/  UMOV UR4, 0x400 ;  /* 0x0000040000047882 */ /* 0x002fe20000000000 */
[----:B------:R-:W-:Y:S01]  /*0ca0*/  UMOV UR6, 0x20 ;  /* 0x0000002000067882 */ /* 0x000fe20000000000 */
[----:B------:R-:W-:Y:S01]  /*0cb0*/  ELECT P0, URZ, PT ;  /* 0x0000000000ff782f */ /* 0x000fe20003800000 */
[----:B------:R-:W-:-:S04]  /*0cc0*/  UIADD3 UR6, UPT, UPT, -UR6, 0x100000, URZ ;  /* 0x0010000006067890 */ /* 0x000fc8000fffe1ff */
[----:B------:R-:W-:Y:S02]  /*0cd0*/  USHF.L.U32 UR7, UR6, 0xb, URZ ;  /* 0x0000000b06077899 */ /* 0x000fe400080006ff */
[----:B------:R-:W-:Y:S02]  /*0ce0*/  USHF.L.U32 UR6, UR6, 0x1, URZ ;  /* 0x0000000106067899 */ /* 0x000fe400080006ff */
[----:B--2---:R-:W-:Y:S01]  /*0cf0*/  ULEA UR4, UR5, UR4, 0x18 ;  /* 0x0000000405047291 */ /* 0x004fe2000f8ec0ff */
[----:B------:R-:W1:Y:S11]  /*0d00*/  FENCE.VIEW.ASYNC.S ;  /* 0x00000000000073c6 */ /* 0x000e760000000000 */
[----:B-1----:R2:W1:Y:S01]  /*0d10*/  SYNCS.EXCH.64 URZ, [UR4+0xf0], UR6 ;  /* 0x0000f00604ff75b2 */ /* 0x0024620008000100 */
[----:B------:R2:W1:Y:S01]  /*0d20*/  SYNCS.EXCH.64 URZ, [UR4+0x100], UR6 ;  /* 0x0001000604ff75b2 */ /* 0x0004620008000100 */
[----:B------:R2:W1:Y:S01]  /*0d30*/  SYNCS.EXCH.64 URZ, [UR4+0xf8], UR6 ;  /* 0x0000f80604ff75b2 */ /* 0x0004620008000100 */
[----:B------:R2:W1:Y:S02]  /*0d40*/  SYNCS.EXCH.64 URZ, [UR4+0x108], UR6 ;  /* 0x0001080604ff75b2 */ /* 0x0004640008000100 */
[----:B--2---:R-:W-:Y:S01]  /*0d50*/  NOP ;  /* 0x0000000000007918 */ /* 0x004fe20000000000 */
.L_x_14:
[----:B-1----:R-:W1:Y:S01]  /*0d60*/  LDCU UR4, c[0x0][0x36c] ;  /* 0x00006d80ff0477ac */ /* 0x002e620008000800 */
[----:B------:R-:W-:Y:S01]  /*0d70*/  ISETP.NE.OR P3, PT, R0, 0x2, !P3 ;  /* 0x000000020000780c */ /* 0x000fe20005f65670 */
[----:B------:R-:W-:Y:S01]  /*0d80*/  NOP ;  /* 0x0000000000007918 */ /* 0x000fe20000000000 */
[----:B------:R-:W-:Y:S01]  /*0d90*/  LOP3.LUT R0, R95, 0x1f, RZ, 0xc0, !PT ;  /* 0x0000001f5f007812 */ /* 0x000fe200078ec0ff */
[----:B------:R-:W-:Y:S02]  /*0da0*/  UISETP.NE.AND UP4, UPT, UR18, URZ, UPT ;  /* 0x000000ff1200728c */ /* 0x000fe4000bf85270 */
[----:B-1----:R-:W-:-:S09]  /*0db0*/  UISETP.EQ.U32.AND UP5, UPT, UR4, 0x1, UPT ;  /* 0x000000010400788c */ /* 0x002fd2000bfa2070 */
[----:B------:R-:W-:Y:S05]  /*0dc0*/  BRA.U !UP5, `(.L_x_15) ;  /* 0x000000010d087547 */ /* 0x000fea000b800000 */
[----:B---34-:R-:W-:Y:S01]  /*0dd0*/  UCGABAR_ARV ;  /* 0x00000000000079c7 */ /* 0x018fe20008000000 */
[----:B------:R-:W-:Y:S05]  /*0de0*/  BRA `(.L_x_16) ;  /* 0x0000000000047947 */ /* 0x000fea0003800000 */
.L_x_15:
[----:B---34-:R-:W-:Y:S01]  /*0df0*/  NOP ;  /* 0x0000000000007918 */ /* 0x018fe20000000000 */
.L_x_16:
[----:B------:R-:W1:Y:S01]  /*0e00*/  S2UR UR30, SR_CTAID.X ;  /* 0x00000000001e79c3 */ /* 0x000e620000002500 */
[----:B------:R-:W-:-:S05]  /*0e10*/  CS2R.32 R87, SR_CgaSize ;  /* 0x0000000000577805 */ /* 0x000fca0000008a00 */
[----:B------:R-:W-:-:S05]  /*0e20*/  IMAD R87, R87, -0xa0, RZ ;  /* 0xffffff6057577824 */ /* 0x000fca00078e02ff */
[----:B------:R-:W-:-:S14]  /*0e30*/  R2UR UR5, R87 ;  /* 0x00000000570572ca */ /* 0x000fdc00000e0000 */
[----:B------:R-:W2:Y:S01]  /*0e40*/  LDCU UR5, c[0x0][UR5+0x2b0] ;  /* 0x00005600050577ac */ /* 0x000ea20008000800 */
[----:B------:R-:W-:-:S05]  /*0e50*/  CS2R.32 R87, SR_CgaSize ;  /* 0x0000000000577805 */ /* 0x000fca0000008a00 */
[----:B------:R-:W-:-:S05]  /*0e60*/  IMAD R87, R87, -0xa0, RZ ;  /* 0xffffff6057577824 */ /* 0x000fca00078e02ff */
[----:B------:R-:W-:-:S14]  /*0e70*/  R2UR UR4, R87 ;  /* 0x00000000570472ca */ /* 0x000fdc00000e0000 */
[----:B------:R-:W3:Y:S01]  /*0e80*/  LDCU UR4, c[0x0][UR4+0x2b4] ;  /* 0x00005680040477ac */ /* 0x000ee20008000800 */
[----:B------:R-:W4:Y:S01]  /*0e90*/  S2UR UR31, SR_CTAID.Y ;  /* 0x00000000001f79c3 */ /* 0x000f220000002600 */
[----:B------:R-:W-:-:S05]  /*0ea0*/  CS2R.32 R87, SR_CgaSize ;  /* 0x0000000000577805 */ /* 0x000fca0000008a00 */
[----:B------:R-:W-:-:S05]  /*0eb0*/  IMAD R87, R87, -0xa0, RZ ;  /* 0xffffff6057577824 */ /* 0x000fca00078e02ff */
[----:B------:R-:W-:-:S14]  /*0ec0*/  R2UR UR7, R87 ;  /* 0x00000000570772ca */ /* 0x000fdc00000e0000 */
[----:B------:R-:W3:Y:S01]  /*0ed0*/  LDCU UR7, c[0x0][UR7+0x2a0] ;  /* 0x00005400070777ac */ /* 0x000ee20008000800 */
[----:B------:R-:W-:-:S05]  /*0ee0*/  CS2R.32 R87, SR_CgaSize ;  /* 0x0000000000577805 */ /* 0x000fca0000008a00 */
[----:B------:R-:W-:-:S05]  /*0ef0*/  IMAD R87, R87, -0xa0, RZ ;  /* 0xffffff6057577824 */ /* 0x000fca00078e02ff */
[----:B------:R-:W-:-:S14]  /*0f00*/  R2UR UR59, R87 ;  /* 0x00000000573b72ca */ /* 0x000fdc00000e0000 */
[----:B------:R-:W3:Y:S01]  /*0f10*/  LDCU UR59, c[0x0][UR59+0x2a4] ;  /* 0x000054803b3b77ac */ /* 0x000ee20008000800 */
[----:B------:R-:W3:Y:S01]  /*0f20*/  S2UR UR8, SR_CgaCtaId ;  /* 0x00000000000879c3 */ /* 0x000ee20000008800 */
[----:B------:R-:W3:Y:S01]  /*0f30*/  LDCU UR19, c[0x0][0xb24] ;  /* 0x00016480ff1377ac */ /* 0x000ee20008000800 */
[----:B------:R-:W3:Y:S01]  /*0f40*/  LDCU UR42, c[0x0][0xb24] ;  /* 0x00016480ff2a77ac */ /* 0x000ee20008000800 */
[----:B-1----:R-:W-:Y:S01]  /*0f50*/  I2FP.F32.U32 R3, UR30 ;  /* 0x0000001e00037c45 */ /* 0x002fe20008201000 */
[----:B------:R-:W1:Y:S04]  /*0f60*/  LDCU UR22, c[0x0][0xb30] ;  /* 0x00016600ff1677ac */ /* 0x000e680008000800 */
[----:B--2---:R-:W-:Y:S01]  /*0f70*/  FMUL R3, R3, UR5 ;  /* 0x0000000503037c20 */ /* 0x004fe20008400000 */
[----:B----4-:R-:W-:-:S05]  /*0f80*/  I2FP.F32.U32 R2, UR31 ;  /* 0x0000001f00027c45 */ /* 0x010fca0008201000 */
[----:B------:R-:W2:Y:S01]  /*0f90*/  F2I.U32.TRUNC.NTZ R3, R3 ;  /* 0x0000000300037305 */ /* 0x000ea2000020f000 */
[----:B---3--:R-:W-:Y:S01]  /*0fa0*/  FMUL R2, R2, UR4 ;  /* 0x0000000402027c20 */ /* 0x008fe20008400000 */
[----:B------:R-:W-:-:S06]  /*0fb0*/  USHF.L.U32 UR28, UR8, 0xd, URZ ;  /* 0x0000000d081c7899 */ /* 0x000fcc00080006ff */
[----:B------:R-:W3:Y:S01]  /*0fc0*/  F2I.U32.TRUNC.NTZ R2, R2 ;  /* 0x0000000200027305 */ /* 0x000ee2000020f000 */
[----:B------:R-:W-:Y:S01]  /*0fd0*/  ULOP3.LUT UR28, UR28, 0x2000, URZ, 0xc0, !UPT ;  /* 0x000020001c1c7892 */ /* 0x000fe2000f8ec0ff */
[----:B--2---:R-:W-:Y:S02]  /*0fe0*/  R2UR UR4, R3 ;  /* 0x00000000030472ca */ /* 0x004fe400000e0000 */
[----:B---3--:R-:W-:Y:S02]  /*0ff0*/  R2UR UR6, R2 ;  /* 0x00000000020672ca */ /* 0x008fe400000e0000 */
[----:B------:R-:W-:-:S09]  /*1000*/  PRMT R2, RZ, 0x7610, R2 ;  /* 0x00007610ff027816 */ /* 0x000fd20000000002 */
[----:B------:R-:W-:-:S04]  /*1010*/  UIADD3 UR5, UPT, UPT, -UR4, URZ, URZ ;  /* 0x000000ff04057290 */ /* 0x000fc8000fffe1ff */
[----:B------:R-:W-:Y:S02]  /*1020*/  UIMAD UR5, UR7, UR5, UR30 ;  /* 0x00000005070572a4 */ /* 0x000fe4000f8e021e */
[----:B------:R-:W-:-:S04]  /*1030*/  UIADD3 UR4, UPT, UPT, -UR6, URZ, URZ ;  /* 0x000000ff06047290 */ /* 0x000fc8000fffe1ff */
[----:B------:R-:W-:Y:S01]  /*1040*/  IMAD.U32 R87, RZ, RZ, UR5 ;  /* 0x00000005ff577e24 */ /* 0x000fe2000f8e00ff */
[----:B------:R-:W-:Y:S01]  /*1050*/  UIMAD UR59, UR59, UR4, UR31 ;  /* 0x000000043b3b72a4 */ /* 0x000fe2000f8e021f */
[----:B-1----:R-:W-:Y:S11]  /*1060*/  BRA.U UP4, `(.L_x_17) ;  /* 0x0000000104287547 */ /* 0x002ff6000b800000 */
[----:B------:R-:W-:Y:S01]  /*1070*/  R2UR UR6, R87 ;  /* 0x00000000570672ca */ /* 0x000fe200000e0000 */
[----:B------:R-:W-:-:S12]  /*1080*/  UISETP.NE.AND UP0, UPT, UR59, URZ, UPT ;  /* 0x000000ff3b00728c */ /* 0x000fd8000bf05270 */
[----:B------:R-:W-:-:S04]  /*1090*/  UISETP.EQ.OR UP0, UPT, UR6, URZ, !UP0 ;  /* 0x000000ff0600728c */ /* 0x000fc8000c702670 */
[----:B------:R-:W-:Y:S02]  /*10a0*/  USEL UR5, URZ, 0x1, !UP0 ;  /* 0x00000001ff057887 */ /* 0x000fe4000c000000 */
[----:B------:R-:W-:-:S04]  /*10b0*/  UISETP.NE.AND UP0, UPT, UR59, URZ, UPT ;  /* 0x000000ff3b00728c */ /* 0x000fc8000bf05270 */
[----:B------:R-:W-:Y:S02]  /*10c0*/  USEL UR4, URZ, 0x2, UP0 ;  /* 0x00000002ff047887 */ /* 0x000fe40008000000 */
[----:B------:R-:W-:-:S04]  /*10d0*/  UISETP.NE.AND UP0, UPT, UR6, 0x1, UPT ;  /* 0x000000010600788c */ /* 0x000fc8000bf05270 */
[----:B------:R-:W-:-:S04]  /*10e0*/  USEL UR4, UR4, 0x2, UP0 ;  /* 0x0000000204047887 */ /* 0x000fc80008000000 */
[----:B------:R-:W-:-:S06]  /*10f0*/  UIADD3 UR4, UPT, UPT, UR5, UR4, URZ ;  /* 0x0000000405047290 */ /* 0x000fcc000fffe0ff */
[----:B------:R-:W-:-:S07]  /*1100*/  MOV R2, UR4 ;  /* 0x0000000400027c02 */ /* 0x000fce0008000f00 */
.L_x_17:
[----:B------:R-:W1:Y:S01]  /*1110*/  S2UR UR36, SR_CTAID.Z ;  /* 0x00000000002479c3 */ /* 0x000e620000002700 */
[----:B------:R-:W-:-:S09]  /*1120*/  UISETP.GE.AND UP0, UPT, UR19, 0x1, UPT ;  /* 0x000000011300788c */ /* 0x000fd2000bf06270 */
[----:B------:R-:W-:Y:S05]  /*1130*/  BRA.U !UP0, `(.L_x_18) ;  /* 0x0000000108d47547 */ /* 0x000fea000b800000 */
[----:B------:R-:W2:Y:S01]  /*1140*/  LDCU.128 UR12, c[0x0][0xb10] ;  /* 0x00016200ff0c77ac */ /* 0x000ea20008000c00 */
[----:B------:R-:W3:Y:S01]  /*1150*/  LDCU UR20, c[0x0][0xb0c] ;  /* 0x00016180ff1477ac */ /* 0x000ee20008000800 */
[----:B------:R-:W4:Y:S01]  /*1160*/  LDCU UR6, c[0x0][0x370] ;  /* 0x00006e00ff0677ac */ /* 0x000f220008000800 */
[----:B------:R-:W1:Y:S01]  /*1170*/  LDCU UR7, c[0x0][0x374] ;  /* 0x00006e80ff0777ac */ /* 0x000e620008000800 */
[----:B------:R-:W1:Y:S01]  /*1180*/  LDCU UR21, c[0x0][0xb20] ;  /* 0x00016400ff1577ac */ /* 0x000e620008000800 */
[----:B--2---:R-:W-:Y:S02]  /*1190*/  UIMAD.WIDE.U32 UR4, UR30, UR12, URZ ;  /* 0x0000000c1e0472a5 */ /* 0x004fe4000f8e00ff */
[----:B---3--:R-:W-:Y:S01]  /*11a0*/  UISETP.NE.AND UP0, UPT, UR20, 0x1, UPT ;  /* 0x000000011400788c */ /* 0x008fe2000bf05270 */
[----:B------:R-:W2:Y:S01]  /*11b0*/  LDCU.64 UR8, c[0x0][0xb28] ;  /* 0x00016500ff0877ac */ /* 0x000ea20008000a00 */
[----:B----4-:R-:W-:-:S03]  /*11c0*/  UIMAD.WIDE.U32 UR10, UR6, UR12, URZ ;  /* 0x0000000c060a72a5 */ /* 0x010fc6000f8e00ff */
[----:B------:R-:W-:Y:S01]  /*11d0*/  UMOV UR4, UR5 ;  /* 0x0000000500047c82 */ /* 0x000fe20008000000 */
[----:B------:R-:W-:Y:S02]  /*11e0*/  UISETP.NE.AND UP2, UPT, UR19, 0x1, UPT ;  /* 0x000000011300788c */ /* 0x000fe4000bf45270 */
[----:B------:R-:W-:Y:S01]  /*11f0*/  USHF.R.U32.HI UR4, URZ, UR13, UR4 ;  /* 0x0000000dff047299 */ /* 0x000fe20008011604 */
[----:B------:R-:W-:Y:S01]  /*1200*/  UMOV UR10, UR11 ;  /* 0x0000000b000a7c82 */ /* 0x000fe20008000000 */
[----:B------:R-:W-:Y:S02]  /*1210*/  UIMAD.WIDE.U32 UR16, UR31, UR15, URZ ;  /* 0x0000000f1f1072a5 */ /* 0x000fe4000f8e00ff */
[----:B------:R-:W-:Y:S02]  /*1220*/  USEL UR5, UR30, UR4, !UP0 ;  /* 0x000000041e057287 */ /* 0x000fe4000c000000 */
[----:B------:R-:W-:Y:S02]  /*1230*/  @UP0 USHF.R.U32.HI UR6, URZ, UR13, UR10 ;  /* 0x0000000dff060299 */ /* 0x000fe4000801160a */
[----:B------:R-:W-:-:S02]  /*1240*/  UISETP.NE.AND UP0, UPT, UR14, 0x1, UPT ;  /* 0x000000010e00788c */ /* 0x000fc4000bf05270 */
[----:B-1----:R-:W-:Y:S02]  /*1250*/  UIMAD.WIDE.U32 UR10, UR7, UR15, URZ ;  /* 0x0000000f070a72a5 */ /* 0x002fe4000f8e00ff */
[----:B--2---:R-:W-:Y:S01]  /*1260*/  UIMAD.WIDE.U32 UR12, UR6, UR8, URZ ;  /* 0x00000008060c72a5 */ /* 0x004fe2000f8e00ff */
[----:B------:R-:W-:Y:S02]  /*1270*/  UMOV UR4, UR17 ;  /* 0x0000001100047c82 */ /* 0x000fe40008000000 */
[----:B------:R-:W-:Y:S02]  /*1280*/  USHF.R.U32.HI UR4, URZ, UR21, UR4 ;  /* 0x00000015ff047299 */ /* 0x000fe40008011604 */
[----:B------:R-:W-:Y:S02]  /*1290*/  UMOV UR10, UR11 ;  /* 0x0000000b000a7c82 */ /* 0x000fe40008000000 */
[----:B------:R-:W-:Y:S01]  /*12a0*/  UMOV UR12, UR13 ;  /* 0x0000000d000c7c82 */ /* 0x000fe20008000000 */
[----:B------:R-:W-:-:S02]  /*12b0*/  @UP0 USHF.R.U32.HI UR7, URZ, UR21, UR10 ;  /* 0x00000015ff070299 */ /* 0x000fc4000801160a */
[----:B------:R-:W-:Y:S02]  /*12c0*/  USEL UR4, UR31, UR4, !UP0 ;  /* 0x000000041f047287 */ /* 0x000fe4000c000000 */
[----:B------:R-:W-:Y:S02]  /*12d0*/  UIMAD.WIDE.U32 UR10, UR7, UR8, URZ ;  /* 0x00000008070a72a5 */ /* 0x000fe4000f8e00ff */
[----:B------:R-:W-:Y:S02]  /*12e0*/  @UP2 USHF.R.U32.HI UR6, URZ, UR9, UR12 ;  /* 0x00000009ff062299 */ /* 0x000fe4000801160c */
[----:B------:R-:W-:-:S03]  /*12f0*/  UIMAD.WIDE.U32 UR12, UR4, UR8, URZ ;  /* 0x00000008040c72a5 */ /* 0x000fc6000f8e00ff */
[----:B------:R-:W-:Y:S02]  /*1300*/  UMOV UR10, UR11 ;  /* 0x0000000b000a7c82 */ /* 0x000fe40008000000 */
[----:B------:R-:W-:Y:S02]  /*1310*/  @UP2 USHF.R.U32.HI UR7, URZ, UR9, UR10 ;  /* 0x00000009ff072299 */ /* 0x000fe4000801160a */
[----:B------:R-:W-:Y:S02]  /*1320*/  UIMAD UR10, UR6, UR19, URZ ;  /* 0x00000013060a72a4 */ /* 0x000fe4000f8e02ff */
[----:B------:R-:W-:-:S04]  /*1330*/  UIMAD UR7, UR7, UR19, URZ ;  /* 0x00000013070772a4 */ /* 0x000fc8000f8e02ff */
[----:B------:R-:W-:-:S03]  /*1340*/  UISETP.GE.AND UP0, UPT, UR4, UR7, UPT ;  /* 0x000000070400728c */ /* 0x000fc6000bf06270 */
[----:B------:R-:W-:Y:S01]  /*1350*/  UMOV UR7, UR13 ;  /* 0x0000000d00077c82 */ /* 0x000fe20008000000 */
[----:B------:R-:W-:Y:S02]  /*1360*/  UISETP.GE.OR UP0, UPT, UR5, UR10, UP0 ;  /* 0x0000000a0500728c */ /* 0x000fe40008706670 */
[----:B------:R-:W-:Y:S02]  /*1370*/  UIMAD.WIDE.U32 UR10, UR5, UR8, URZ ;  /* 0x00000008050a72a5 */ /* 0x000fe4000f8e00ff */
[----:B------:R-:W-:Y:S02]  /*1380*/  USHF.R.U32.HI UR7, URZ, UR9, UR7 ;  /* 0x00000009ff077299 */ /* 0x000fe40008011607 */
[----:B------:R-:W-:Y:S02]  /*1390*/  UIADD3 UR10, UPT, UPT, -UR4, URZ, URZ ;  /* 0x000000ff040a7290 */ /* 0x000fe4000fffe1ff */
[----:B------:R-:W-:Y:S02]  /*13a0*/  USEL UR7, UR4, UR7, !UP2 ;  /* 0x0000000704077287 */ /* 0x000fe4000d000000 */
[----:B------:R-:W-:Y:S01]  /*13b0*/  UIMAD UR10, UR14, UR10, UR31 ;  /* 0x0000000a0e0a72a4 */ /* 0x000fe2000f8e021f */
[----:B------:R-:W-:Y:S01]  /*13c0*/  @!UP0 UMOV UR8, UR11 ;  /* 0x0000000b00088c82 */ /* 0x000fe20008000000 */
[----:B------:R-:W-:-:S02]  /*13d0*/  UIADD3 UR11, UPT, UPT, -UR5, URZ, URZ ;  /* 0x000000ff050b7290 */ /* 0x000fc4000fffe1ff */
[----:B------:R-:W-:Y:S02]  /*13e0*/  @!UP0 USHF.R.U32.HI UR8, URZ, UR9, UR8 ;  /* 0x00000009ff088299 */ /* 0x000fe40008011608 */
[----:B------:R-:W-:Y:S02]  /*13f0*/  UIADD3 UR9, UPT, UPT, -UR7, URZ, URZ ;  /* 0x000000ff07097290 */ /* 0x000fe4000fffe1ff */
[----:B------:R-:W-:Y:S02]  /*1400*/  @!UP0 USEL UR8, UR5, UR8, !UP2 ;  /* 0x0000000805088287 */ /* 0x000fe4000d000000 */
[----:B------:R-:W-:Y:S02]  /*1410*/  UIMAD UR9, UR19, UR9, UR4 ;  /* 0x00000009130972a4 */ /* 0x000fe4000f8e0204 */
[----:B------:R-:W-:Y:S02]  /*1420*/  @!UP0 UIADD3 UR7, UPT, UPT, UR7, -UR8, URZ ;  /* 0x8000000807078290 */ /* 0x000fe4000fffe0ff */
[----:B------:R-:W-:-:S02]  /*1430*/  @!UP0 UIMAD UR6, UR9, UR6, UR8 ;  /* 0x00000006090682a4 */ /* 0x000fc4000f8e0208 */
[----:B------:R-:W-:Y:S02]  /*1440*/  @!UP0 UIMAD UR4, UR7, UR19, UR5 ;  /* 0x00000013070482a4 */ /* 0x000fe4000f8e0205 */
[----:B------:R-:W-:Y:S02]  /*1450*/  UIMAD UR30, UR20, UR11, UR30 ;  /* 0x0000000b141e72a4 */ /* 0x000fe4000f8e021e */
[----:B------:R-:W-:Y:S01]  /*1460*/  UIMAD UR31, UR4, UR14, UR10 ;  /* 0x0000000e041f72a4 */ /* 0x000fe2000f8e020a */
[----:B------:R-:W-:Y:S02]  /*1470*/  @!UP0 UMOV UR5, UR6 ;  /* 0x0000000600058c82 */ /* 0x000fe40008000000 */
[----:B------:R-:W-:-:S12]  /*1480*/  UIMAD UR30, UR5, UR20, UR30 ;  /* 0x00000014051e72a4 */ /* 0x000fd8000f8e021e */
.L_x_18:
[----:B------:R-:W-:-:S09]  /*1490*/  UISETP.NE.AND UP0, UPT, UR22, 0x1, UPT ;  /* 0x000000011600788c */ /* 0x000fd2000bf05270 */
[----:B------:R-:W-:Y:S05]  /*14a0*/  BRA.U UP0, `(.L_x_19) ;  /* 0x0000000100407547 */ /* 0x000fea000b800000 */
[----:B------:R-:W2:Y:S01]  /*14b0*/  LDCU.128 UR8, c[0x0][0xb10] ;  /* 0x00016200ff0877ac */ /* 0x000ea20008000c00 */
[----:B------:R-:W3:Y:S01]  /*14c0*/  LDCU UR12, c[0x0][0xb0c] ;  /* 0x00016180ff0c77ac */ /* 0x000ee20008000800 */
[----:B------:R-:W4:Y:S01]  /*14d0*/  LDCU UR13, c[0x0][0xb20] ;  /* 0x00016400ff0d77ac */ /* 0x000f220008000800 */
[----:B--2---:R-:W-:Y:S02]  /*14e0*/  UIMAD.WIDE.U32 UR4, UR30, UR8, URZ ;  /* 0x000000081e0472a5 */ /* 0x004fe4000f8e00ff */
[----:B------:R-:W-:Y:S02]  /*14f0*/  UIMAD.WIDE.U32 UR6, UR31, UR11, URZ ;  /* 0x0000000b1f0672a5 */ /* 0x000fe4000f8e00ff */
[----:B---3--:R-:W-:Y:S02]  /*1500*/  UISETP.NE.AND UP0, UPT, UR12, 0x1, UPT ;  /* 0x000000010c00788c */ /* 0x008fe4000bf05270 */
[----:B------:R-:W-:-:S03]  /*1510*/  USHF.R.U32.HI UR5, URZ, UR9, UR5 ;  /* 0x00000009ff057299 */ /* 0x000fc60008011605 */
[----:B------:R-:W-:Y:S01]  /*1520*/  UMOV UR4, UR7 ;  /* 0x0000000700047c82 */ /* 0x000fe20008000000 */
[----:B------:R-:W-:Y:S02]  /*1530*/  USEL UR5, UR30, UR5, !UP0 ;  /* 0x000000051e057287 */ /* 0x000fe4000c000000 */
[----:B------:R-:W-:Y:S02]  /*1540*/  UISETP.NE.AND UP0, UPT, UR10, 0x1, UPT ;  /* 0x000000010a00788c */ /* 0x000fe4000bf05270 */
[----:B----4-:R-:W-:-:S04]  /*1550*/  USHF.R.U32.HI UR4, URZ, UR13, UR4 ;  /* 0x0000000dff047299 */ /* 0x010fc80008011604 */
[----:B------:R-:W-:-:S04]  /*1560*/  USEL UR4, UR31, UR4, !UP0 ;  /* 0x000000041f047287 */ /* 0x000fc8000c000000 */
[----:B------:R-:W-:Y:S02]  /*1570*/  UIADD3 UR6, UPT, UPT, UR5, -UR4, URZ ;  /* 0x8000000405067290 */ /* 0x000fe4000fffe0ff */
[----:B------:R-:W-:Y:S02]  /*1580*/  UIADD3 UR4, UPT, UPT, -UR5, UR4, URZ ;  /* 0x0000000405047290 */ /* 0x000fe4000fffe1ff */
[----:B------:R-:W-:Y:S02]  /*1590*/  UIMAD UR31, UR6, UR10, UR31 ;  /* 0x0000000a061f72a4 */ /* 0x000fe4000f8e021f */
[----:B------:R-:W-:-:S12]  /*15a0*/  UIMAD UR30, UR4, UR12, UR30 ;  /* 0x0000000c041e72a4 */ /* 0x000fd8000f8e021e */
.L_x_19:
[----:B------:R-:W-:Y:S01]  /*15b0*/  UISETP.NE.AND UP0, UPT, UR18, 0x2, UPT ;  /* 0x000000021200788c */ /* 0x000fe2000bf05270 */
[----:B------:R-:W-:Y:S09]  /*15c0*/  BRA.U !UP5, `(.L_x_20) ;  /* 0x000000010d0c7547 */ /* 0x000ff2000b800000 */
[----:B------:R-:W-:Y:S01]  /*15d0*/  UCGABAR_WAIT ;  /* 0x0000000000007dc7 */ /* 0x000fe20008000000 */
[----:B------:R-:W-:Y:S01]  /*15e0*/  CCTL.IVALL ;  /* 0x00000000ff00798f */ /* 0x000fe20002000000 */
[----:B------:R-:W-:Y:S05]  /*15f0*/  BRA `(.L_x_21) ;  /* 0x0000000000047947 */ /* 0x000fea0003800000 */
.L_x_20:
[----:B------:R-:W-:Y:S06]  /*1600*/  BAR.SYNC.DEFER_BLOCKING 0x0 ;  /* 0x0000000000007b1d */ /* 0x000fec0000010000 */
.L_x_21:
[----:B------:R-:W-:Y:S05]  /*1610*/  BRA.U UP0, `(.L_x_22) ;  /* 0x0000001100bc7547 */ /* 0x000fea000b800000 */
[----:B------:R-:W2:Y:S01]  /*1620*/  LDCU UR6, c[0x0][0x38c] ;  /* 0x00007180ff0677ac */ /* 0x000ea20008000800 */
[----:B------:R-:W3:Y:S01]  /*1630*/  S2UR UR8, SR_CgaCtaId ;  /* 0x00000000000879c3 */ /* 0x000ee20000008800 */
[----:B------:R-:W-:Y:S01]  /*1640*/  PLOP3.LUT P1, PT, PT, PT, UP3, 0x80, 0x8 ;  /* 0x000000000008781c */ /* 0x000fe20003f2f038 */
[----:B------:R-:W-:Y:S01]  /*1650*/  IMAD.MOV.U32 R12, RZ, RZ, 0x1 ;  /* 0x00000001ff0c7424 */ /* 0x000fe200078e00ff */
[----:B------:R-:W-:Y:S01]  /*1660*/  UMOV UR7, 0x400 ;  /* 0x0000040000077882 */ /* 0x000fe20000000000 */
[----:B------:R-:W-:Y:S01]  /*1670*/  UISETP.NE.AND UP1, UPT, UR18, URZ, UPT ;  /* 0x000000ff1200728c */ /* 0x000fe2000bf25270 */
[----:B------:R-:W-:Y:S01]  /*1680*/  ISETP.EQ.OR P2, PT, R0, RZ, P3 ;  /* 0x000000ff0000720c */ /* 0x000fe20001f42670 */
[----:B------:R-:W-:Y:S01]  /*1690*/  USEL UR24, URZ, 0x1, UP6 ;  /* 0x00000001ff187887 */ /* 0x000fe2000b000000 */
[----:B------:R-:W-:Y:S02]  /*16a0*/  PLOP3.LUT P1, PT, P1, PT, PT, 0x8, 0x80 ;  /* 0x000000000080781c */ /* 0x000fe40000f2e170 */
[----:B------:R-:W-:Y:S01]  /*16b0*/  CS2R R10, SRZ ;  /* 0x00000000000a7805 */ /* 0x000fe2000001ff00 */
[----:B------:R-:W-:Y:S01]  /*16c0*/  IMAD.MOV.U32 R9, RZ, RZ, RZ ;  /* 0x000000ffff097224 */ /* 0x000fe200078e00ff */
[----:B------:R-:W4:Y:S01]  /*16d0*/  LDCU UR40, c[0x0][0x370] ;  /* 0x00006e00ff2877ac */ /* 0x000f220008000800 */
[----:B------:R-:W-:Y:S01]  /*16e0*/  IMAD.MOV.U32 R8, RZ, RZ, 0x1 ;  /* 0x00000001ff087424 */ /* 0x000fe200078e00ff */
[----:B------:R-:W1:Y:S01]  /*16f0*/  LDCU.64 UR26, c[0x0][0x348] ;  /* 0x00006900ff1a77ac */ /* 0x000e620008000a00 */
[----:B--2---:R-:W-:-:S02]  /*1700*/  UIADD3 UR5, UPT, UPT, UR6, 0x3f, URZ ;  /* 0x0000003f06057890 */ /* 0x004fc4000fffe0ff */
[----:B------:R-:W-:Y:S02]  /*1710*/  USHF.R.U32.HI UR45, URZ, 0x6, UR28 ;  /* 0x00000006ff2d7899 */ /* 0x000fe4000801161c */
[----:B------:R-:W-:Y:S02]  /*1720*/  USHF.R.S32.HI UR4, URZ, 0x1f, UR5 ;  /* 0x0000001fff047899 */ /* 0x000fe40008011405 */
[----:B---3--:R-:W-:Y:S02]  /*1730*/  ULEA UR7, UR8, UR7, 0x18 ;  /* 0x0000000708077291 */ /* 0x008fe4000f8ec0ff */
[----:B------:R-:W-:Y:S02]  /*1740*/  ULEA.HI UR4, UR4, UR5, URZ, 0x6 ;  /* 0x0000000504047291 */ /* 0x000fe4000f8f30ff */
[----:B------:R-:W-:Y:S02]  /*1750*/  UIADD3 UR46, UPT, UPT, UR6, 0x7e, URZ ;  /* 0x0000007e062e7890 */ /* 0x000fe4000fffe0ff */
[----:B------:R-:W-:-:S02]  /*1760*/  USHF.R.S32.HI UR43, URZ, 0x6, UR4 ;  /* 0x00000006ff2b7899 */ /* 0x000fc40008011404 */
[----:B------:R-:W-:Y:S02]  /*1770*/  UIADD3 UR4, UPT, UPT, UR6, -0x1, URZ ;  /* 0xffffffff06047890 */ /* 0x000fe4000fffe0ff */
[----:B------:R-:W-:Y:S02]  /*1780*/  UISETP.LT.U32.AND UP0, UPT, UR43, 0x4, UPT ;  /* 0x000000042b00788c */ /* 0x000fe4000bf01070 */
[----:B------:R-:W-:Y:S02]  /*1790*/  UISETP.GE.U32.AND UP2, UPT, UR4, -0x7f, UPT ;  /* 0xffffff810400788c */ /* 0x000fe4000bf46070 */
[----:B------:R-:W-:Y:S01]  /*17a0*/  USEL UR41, UR43, 0x4, UP0 ;  /* 0x000000042b297887 */ /* 0x000fe20008000000 */
[----:B------:R-:W2:Y:S03]  /*17b0*/  LDCU UR39, c[0x0][0x374] ;  /* 0x00006e80ff2777ac */ /* 0x000ea60008000800 */
[----:B------:R-:W-:-:S02]  /*17c0*/  UIADD3 UR21, UPT, UPT, UR41, -0x1, URZ ;  /* 0xffffffff29157890 */ /* 0x000fc4000fffe0ff */
[----:B------:R-:W-:-:S03]  /*17d0*/  USEL UR24, UR24, 0x2, UP1 ;  /* 0x0000000218187887 */ /* 0x000fc60008800000 */
[----:B------:R-:W-:Y:S02]  /*17e0*/  @UP2 UIADD3 UR21, UPT, UPT, UR41, URZ, URZ ;  /* 0x000000ff29152290 */ /* 0x000fe4000fffe0ff */
[----:B------:R-:W-:Y:S02]  /*17f0*/  UIADD3 UR29, UPT, UPT, UR7, 0xa400, UR28 ;  /* 0x0000a400071d7890 */ /* 0x000fe4000fffe01c */
[----:B------:R-:W-:Y:S02]  /*1800*/  UIADD3 UR44, UPT, UPT, UR43, -UR41, URZ ;  /* 0x800000292b2c7290 */ /* 0x000fe4000fffe0ff */
[----:B------:R-:W-:Y:S01]  /*1810*/  UIADD3 UR21, UPT, UPT, UR21, 0x1, URZ ;  /* 0x0000000115157890 */ /* 0x000fe2000fffe0ff */
[----:B-1--4-:R-:W-:-:S11]  /*1820*/  UMOV UR5, URZ ;  /* 0x000000ff00057c82 */ /* 0x012fd60008000000 */
.L_x_42:
[----:B-1----:R-:W1:Y:S02]  /*1830*/  S2UR UR4, SR_CgaCtaId ;  /* 0x00000000000479c3 */ /* 0x002e640000008800 */
[----:B-1----:R-:W-:-:S09]  /*1840*/  UISETP.NE.AND UP0, UPT, UR4, URZ, UPT ;  /* 0x000000ff0400728c */ /* 0x002fd2000bf05270 */
[----:B------:R-:W-:Y:S05]  /*1850*/  BRA.U UP0, `(.L_x_23) ;  /* 0x0000000100287547 */ /* 0x000fea000b800000 */
[----:B------:R-:W-:Y:S02]  /*1860*/  LEA R0, R9, UR7, 0x3 ;  /* 0x0000000709007c11 */ /* 0x000fe4000f8e18ff */
[----:B------:R-:W-:-:S04]  /*1870*/  SHF.L.U32 R3, R8, 0x1f, RZ ;  /* 0x0000001f08037819 */ /* 0x000fc800000006ff */
[----:B------:R-:W1:Y:S02]  /*1880*/  SYNCS.PHASECHK.TRANS64.TRYWAIT P0, [R0+URZ+0x100], R3 ;  /* 0x00010003000075a7 */ /* 0x000e6400080011ff */
[----:B-1----:R-:W-:Y:S05]  /*1890*/  @!P0 BRA `(.L_x_24) ;  /* 0x0000007c00808947 */ /* 0x002fea0003800000 */
.L_x_132:
[----:B------:R3:W-:Y:S01]  /*18a0*/  SYNCS.ARRIVE.TRANS64.A1T0 RZ, [R0+URZ+0xf0], RZ ;  /* 0x0000f0ff00ff79a7 */ /* 0x0007e200081000ff */
[----:B------:R-:W-:-:S05]  /*18b0*/  VIADD R9, R9, 0x1 ;  /* 0x0000000109097836 */ /* 0x000fca0000000000 */
[----:B------:R-:W-:-:S04]  /*18c0*/  ISETP.NE.AND P0, PT, R9, 0x2, PT ;  /* 0x000000020900780c */ /* 0x000fc80003f05270 */
[----:B-1----:R-:W-:Y:S02]  /*18d0*/  SEL R3, RZ, 0x1, P0 ;  /* 0x00000001ff037807 */ /* 0x002fe40000000000 */
[----:B------:R-:W-:Y:S02]  /*18e0*/  SEL R9, R9, RZ, P0 ;  /* 0x000000ff09097207 */ /* 0x000fe40000000000 */
[----:B------:R-:W-:-:S07]  /*18f0*/  LOP3.LUT R8, R8, R3, RZ, 0x3c, !PT ;  /* 0x0000000308087212 */ /* 0x000fce00078e3cff */
.L_x_23:
[----:B------:R-:W-:Y:S01]  /*1900*/  ULEA UR4, UR5, UR7, 0x3 ;  /* 0x0000000705047291 */ /* 0x000fe2000f8e18ff */
[----:B---3--:R-:W-:Y:S01]  /*1910*/  SHF.L.U32 R0, R12, 0x1f, RZ ;  /* 0x0000001f0c007819 */ /* 0x008fe200000006ff */
[----:B------:R-:W-:Y:S02]  /*1920*/  UISETP.GE.U32.AND UP0, UPT, UR46, 0x7f, UPT ;  /* 0x0000007f2e00788c */ /* 0x000fe4000bf06070 */
[----:B------:R-:W-:Y:S02]  /*1930*/  USHF.L.U32 UR35, UR30, 0x6, URZ ;  /* 0x000000061e237899 */ /* 0x000fe400080006ff */
[----:B------:R-:W-:Y:S01]  /*1940*/  ULEA UR19, UR31, UR45, 0x8 ;  /* 0x0000002d1f137291 */ /* 0x000fe2000f8e40ff */
[----:B------:R-:W-:Y:S02]  /*1950*/  UMOV UR13, URZ ;  /* 0x000000ff000d7c82 */ /* 0x000fe40008000000 */
[----:B------:R1:W3:Y:S02]  /*1960*/  SYNCS.PHASECHK.TRANS64.TRYWAIT P0, [UR4+0x20], R0 ;  /* 0x00002000ff0075a7 */ /* 0x0002e40008001104 */
[----:B------:R-:W-:Y:S07]  /*1970*/  BRA.U !UP0, `(.L_x_25) ;  /* 0x0000000108bc7547 */ /* 0x000fee000b800000 */
[----:B------:R-:W-:Y:S01]  /*1980*/  UMOV UR6, URZ ;  /* 0x000000ff00067c82 */ /* 0x000fe20008000000 */
[----:B------:R-:W-:-:S05]  /*1990*/  UMOV UR4, UR5 ;  /* 0x0000000500047c82 */ /* 0x000fca0008000000 */
.L_x_31:
[----:B------:R-:W-:Y:S01]  /*19a0*/  ULEA UR33, UR4, UR7, 0x3 ;  /* 0x0000000704217291 */ /* 0x000fe2000f8e18ff */
[----:B---3--:R-:W-:Y:S01]  /*19b0*/  @!P3 MOV R2, 0x5000 ;  /* 0x000050000002b802 */ /* 0x008fe20000000f00 */
[----:B-1-34-:R-:W-:Y:S10]  /*19c0*/  @P0 BRA `(.L_x_26) ;  /* 0x00000000000c0947 */ /* 0x01aff40003800000 */
[----:B------:R-:W-:-:S04]  /*19d0*/  SHF.L.U32 R3, R12, 0x1f, RZ ;  /* 0x0000001f0c037819 */ /* 0x000fc800000006ff */
[----:B------:R-:W3:Y:S02]  /*19e0*/  SYNCS.PHASECHK.TRANS64.TRYWAIT P0, [UR33+0x20], R3 ;  /* 0x00002003ff0075a7 */ /* 0x000ee40008001121 */
[----:B---3--:R-:W-:Y:S05]  /*19f0*/  @!P0 BRA `(.L_x_27) ;  /* 0x0000007c003c8947 */ /* 0x008fea0003800000 */
.L_x_26:
[----:B------:R3:W-:Y:S01]  /*1a00*/  @!P3 SYNCS.ARRIVE.TRANS64 RZ, [UR33], R2 ;  /* 0x00000002ffffb9a7 */ /* 0x0007e20008000021 */
[----:B------:R-:W-:-:S04]  /*1a10*/  ULOP3.LUT UR5, UR24, 0x2, URZ, 0xfc, !UPT ;  /* 0x0000000218057892 */ /* 0x000fc8000f8efcff */
[----:B------:R-:W-:-:S09]  /*1a20*/  UISETP.NE.AND UP0, UPT, UR5, 0x2, UPT ;  /* 0x000000020500788c */ /* 0x000fd2000bf05270 */
[----:B------:R-:W-:Y:S05]  /*1a30*/  BRA.U UP0, `(.L_x_28) ;  /* 0x0000000100047547 */ /* 0x000fea000b800000 */
[----:B--2---:R-:W-:Y:S05]  /*1a40*/  BPT.TRAP 0x1 ;  /* 0x000000040000795c */ /* 0x004fea0000300000 */
.L_x_28:
[----:B------:R-:W-:Y:S04]  /*1a50*/  BSSY.RECONVERGENT B0, `(.L_x_29) ;  /* 0x0000003000007945 */ /* 0x000fe80003800200 */
[----:B------:R-:W-:Y:S05]  /*1a60*/  @P2 BRA `(.L_x_30) ;  /* 0x0000000000042947 */ /* 0x000fea0003800000 */
[----:B--2---:R-:W-:Y:S05]  /*1a70*/  BPT.TRAP 0x1 ;  /* 0x000000040000795c */ /* 0x004fea0000300000 */
.L_x_30:
[----:B--2---:R-:W-:Y:S05]  /*1a80*/  BSYNC.RECONVERGENT B0 ;  /* 0x0000000000007941 */ /* 0x004fea0003800200 */
.L_x_29:
[----:B------:R-:W-:Y:S02]  /*1a90*/  UIADD3 UR5, UPT, UPT, UR4, 0x1, URZ ;  /* 0x0000000104057890 */ /* 0x000fe4000fffe0ff */
[----:B------:R-:W-:Y:S02]  /*1aa0*/  USHF.L.U32 UR34, UR6, 0x6, URZ ;  /* 0x0000000606227899 */ /* 0x000fe400080006ff */
[----:B------:R-:W-:Y:S02]  /*1ab0*/  UISETP.NE.AND UP0, UPT, UR5, 0x4, UPT ;  /* 0x000000040500788c */ /* 0x000fe4000bf05270 */
[----:B------:R-:W-:Y:S02]  /*1ac0*/  UIADD3 UR6, UPT, UPT, UR6, 0x1, URZ ;  /* 0x0000000106067890 */ /* 0x000fe4000fffe0ff */
[----:B------:R-:W-:Y:S02]  /*1ad0*/  USEL UR9, URZ, 0x1, UP0 ;  /* 0x00000001ff097887 */ /* 0x000fe40008000000 */
[----:B------:R-:W-:-:S02]  /*1ae0*/  USEL UR5, UR5, URZ, UP0 ;  /* 0x000000ff05057287 */ /* 0x000fc40008000000 */
[----:B------:R-:W-:Y:S02]  /*1af0*/  ULEA UR32, UR4, UR7, 0xc ;  /* 0x0000000704207291 */ /* 0x000fe4000f8e60ff */
[----:B------:R-:W-:Y:S01]  /*1b00*/  ULEA UR8, UR5, UR7, 0x3 ;  /* 0x0000000705087291 */ /* 0x000fe2000f8e18ff */
[----:B------:R-:W-:Y:S01]  /*1b10*/  LOP3.LUT R12, R12, UR9, RZ, 0x3c, !PT ;  /* 0x000000090c0c7c12 */ /* 0x000fe2000f8e3cff */
[----:B------:R-:W-:Y:S02]  /*1b20*/  UIADD3 UR10, UP1, UPT, UR26, 0x80, URZ ;  /* 0x000000801a0a7890 */ /* 0x000fe4000ff3e0ff */
[----:B------:R-:W-:Y:S01]  /*1b30*/  ULEA UR16, UR4, UR28, 0xe ;  /* 0x0000001c04107291 */ /* 0x000fe2000f8e70ff */
[----:B-1----:R-:W-:Y:S01]  /*1b40*/  SHF.L.U32 R0, R12, 0x1f, RZ ;  /* 0x0000001f0c007819 */ /* 0x002fe200000006ff */
[----:B------:R-:W-:Y:S02]  /*1b50*/  UIADD3.X UR11, UPT, UPT, URZ, UR27, URZ, UP1, !UPT ;  /* 0x0000001bff0b7290 */ /* 0x000fe40008ffe4ff */
[----:B------:R-:W-:Y:S01]  /*1b60*/  UIADD3 UR32, UPT, UPT, UR32, 0x6400, URZ ;  /* 0x0000640020207890 */ /* 0x000fe2000fffe0ff */
[----:B------:R4:W1:Y:S01]  /*1b70*/  SYNCS.PHASECHK.TRANS64.TRYWAIT P0, [UR8+0x20], R0 ;  /* 0x00002000ff0075a7 */ /* 0x0008620008001108 */
[----:B------:R-:W-:-:S02]  /*1b80*/  UIADD3 UR8, UP0, UPT, UR26, 0x180, URZ ;  /* 0x000001801a087890 */ /* 0x000fc4000ff1e0ff */
[----:B------:R-:W-:Y:S02]  /*1b90*/  UIADD3 UR16, UPT, UPT, UR7, 0xa400, UR16 ;  /* 0x0000a40007107890 */ /* 0x000fe4000fffe010 */
[----:B------:R-:W-:Y:S02]  /*1ba0*/  UIADD3.X UR9, UPT, UPT, URZ, UR27, URZ, UP0, !UPT ;  /* 0x0000001bff097290 */ /* 0x000fe400087fe4ff */
[----:B------:R-:W-:Y:S01]  /*1bb0*/  UISETP.NE.AND UP0, UPT, UR6, UR21, UPT ;  /* 0x000000150600728c */ /* 0x000fe2000bf05270 */
[----:B------:R-:W-:Y:S01]  /*1bc0*/  UMOV UR12, 0x0 ;  /* 0x00000000000c7882 */ /* 0x000fe20000000000 */
[----:B------:R-:W-:Y:S01]  /*1bd0*/  UMOV UR13, 0x10000000 ;  /* 0x10000000000d7882 */ /* 0x000fe20000000000 */
[----:B------:R-:W-:Y:S01]  /*1be0*/  UMOV UR4, 0x30000 ;  /* 0x0003000000047882 */ /* 0x000fe20000000000 */
[----:B------:R-:W-:Y:S01]  /*1bf0*/  UMOV UR20, UR36 ;  /* 0x0000002400147c82 */ /* 0x000fe20008000000 */
[----:B------:R-:W-:Y:S01]  /*1c00*/  UMOV UR17, UR33 ;  /* 0x0000002100117c82 */ /* 0x000fe20008000000 */
[----:B------:R-:W-:Y:S01]  /*1c10*/  UMOV UR18, UR34 ;  /* 0x0000002200127c82 */ /* 0x000fe20008000000 */
[----:B------:R-:W-:Y:S01]  /*1c20*/  UTMALDG.3D [UR32], [UR10], desc[UR12] ;  /* 0x00000c200a0075b4 */ /* 0x000fe20008011000 */
[----:B------:R2:W-:Y:S02]  /*1c30*/  UTMALDG.3D.MULTICAST [UR16], [UR8], UR4, desc[UR12] ;  /* 0x00000c10080073b4 */ /* 0x0005e40008011804 */
[----:B--2---:R-:W-:Y:S01]  /*1c40*/  UMOV UR13, UR21 ;  /* 0x00000015000d7c82 */ /* 0x004fe20008000000 */
[----:B------:R-:W-:Y:S01]  /*1c50*/  UMOV UR4, UR5 ;  /* 0x0000000500047c82 */ /* 0x000fe20008000000 */
[----:B------:R-:W-:Y:S05]  /*1c60*/  BRA.U UP0, `(.L_x_31) ;  /* 0xfffffffd004c7547 */ /* 0x000fea000b83ffff */
.L_x_25:
[----:B------:R-:W-:Y:S01]  /*1c70*/  ULEA UR4, UR5, UR7, 0x3 ;  /* 0x0000000705047291 */ /* 0x000fe2000f8e18ff */
[----:B-1--4-:R-:W-:Y:S01]  /*1c80*/  SHF.L.U32 R0, R12, 0x1f, RZ ;  /* 0x0000001f0c007819 */ /* 0x012fe200000006ff */
[----:B------:R-:W-:Y:S01]  /*1c90*/  @!P1 SYNCS.ARRIVE.TRANS64.A1T0 RZ, [UR7+0x88], RZ ;  /* 0x000088ffffff99a7 */ /* 0x000fe20008100007 */
[----:B------:R-:W-:-:S06]  /*1ca0*/  UISETP.GT.AND UP0, UPT, UR43, UR41, UPT ;  /* 0x000000292b00728c */ /* 0x000fcc000bf04270 */
[----:B---3--:R1:W3:Y:S03]  /*1cb0*/  SYNCS.PHASECHK.TRANS64.TRYWAIT P0, [UR4+0x20], R0 ;  /* 0x00002000ff0075a7 */ /* 0x0082e60008001104 */
[----:B------:R-:W-:Y:S05]  /*1cc0*/  BRA.U !UP0, `(.L_x_32) ;  /* 0x0000000108bc7547 */ /* 0x000fea000b800000 */
[----:B------:R-:W-:Y:S01]  /*1cd0*/  UIADD3 UR25, UPT, UPT, UR44, UR13, URZ ;  /* 0x0000000d2c197290 */ /* 0x000fe2000fffe0ff */
[----:B------:R-:W-:-:S11]  /*1ce0*/  UMOV UR4, UR5 ;  /* 0x0000000500047c82 */ /* 0x000fd60008000000 */
.L_x_38:
[----:B------:R-:W-:Y:S01]  /*1cf0*/  ULEA UR9, UR4, UR7, 0x3 ;  /* 0x0000000704097291 */ /* 0x000fe2000f8e18ff */
[----:B---3--:R-:W-:Y:S01]  /*1d00*/  @!P3 MOV R2, 0x5000 ;  /* 0x000050000002b802 */ /* 0x008fe20000000f00 */
[----:B-1-3--:R-:W-:Y:S10]  /*1d10*/  @P0 BRA `(.L_x_33) ;  /* 0x00000000000c0947 */ /* 0x00aff40003800000 */
[----:B------:R-:W-:-:S04]  /*1d20*/  SHF.L.U32 R3, R12, 0x1f, RZ ;  /* 0x0000001f0c037819 */ /* 0x000fc800000006ff */
[----:B------:R-:W3:Y:S02]  /*1d30*/  SYNCS.PHASECHK.TRANS64.TRYWAIT P0, [UR9+0x20], R3 ;  /* 0x00002003ff0075a7 */ /* 0x000ee40008001109 */
[----:B---3--:R-:W-:Y:S05]  /*1d40*/  @!P0 BRA `(.L_x_34) ;  /* 0x0000007800808947 */ /* 0x008fea0003800000 */
.L_x_33:
[----:B------:R3:W-:Y:S01]  /*1d50*/  @!P3 SYNCS.ARRIVE.TRANS64 RZ, [UR9], R2 ;  /* 0x00000002ffffb9a7 */ /* 0x0007e20008000009 */
[----:B------:R-:W-:-:S04]  /*1d60*/  ULOP3.LUT UR5, UR24, 0x2, URZ, 0xfc, !UPT ;  /* 0x0000000218057892 */ /* 0x000fc8000f8efcff */
[----:B------:R-:W-:-:S09]  /*1d70*/  UISETP.NE.AND UP0, UPT, UR5, 0x2, UPT ;  /* 0x000000020500788c */ /* 0x000fd2000bf05270 */
[----:B------:R-:W-:Y:S05]  /*1d80*/  BRA.U UP0, `(.L_x_35) ;  /* 0x0000000100047547 */ /* 0x000fea000b800000 */
[----:B--2---:R-:W-:Y:S05]  /*1d90*/  BPT.TRAP 0x1 ;  /* 0x000000040000795c */ /* 0x004fea0000300000 */
.L_x_35:
[----:B------:R-:W-:Y:S04]  /*1da0*/  BSSY.RECONVERGENT B0, `(.L_x_36) ;  /* 0x0000003000007945 */ /* 0x000fe80003800200 */
[----:B------:R-:W-:Y:S05]  /*1db0*/  @P2 BRA `(.L_x_37) ;  /* 0x0000000000042947 */ /* 0x000fea0003800000 */
[----:B--2---:R-:W-:Y:S05]  /*1dc0*/  BPT.TRAP 0x1 ;  /* 0x000000040000795c */ /* 0x004fea0000300000 */
.L_x_37:
[----:B--2---:R-:W-:Y:S05]  /*1dd0*/  BSYNC.RECONVERGENT B0 ;  /* 0x0000000000007941 */ /* 0x004fea0003800200 */
.L_x_36:
[----:B------:R-:W-:Y:S02]  /*1de0*/  UIADD3 UR5, UPT, UPT, UR4, 0x1, URZ ;  /* 0x0000000104057890 */ /* 0x000fe4000fffe0ff */
[----:B------:R-:W-:Y:S02]  /*1df0*/  UIADD3 UR14, UP1, UPT, UR26, 0x80, URZ ;  /* 0x000000801a0e7890 */ /* 0x000fe4000ff3e0ff */
[----:B------:R-:W-:Y:S02]  /*1e00*/  UISETP.NE.AND UP0, UPT, UR5, 0x4, UPT ;  /* 0x000000040500788c */ /* 0x000fe4000bf05270 */
[----:B------:R-:W-:Y:S02]  /*1e10*/  USHF.L.U32 UR10, UR13, 0x6, URZ ;  /* 0x000000060d0a7899 */ /* 0x000fe400080006ff */
[----:B------:R-:W-:Y:S02]  /*1e20*/  USEL UR8, URZ, 0x1, UP0 ;  /* 0x00000001ff087887 */ /* 0x000fe40008000000 */
[----:B------:R-:W-:-:S02]  /*1e30*/  USEL UR5, UR5, URZ, UP0 ;  /* 0x000000ff05057287 */ /* 0x000fc40008000000 */
[----:B------:R-:W-:Y:S02]  /*1e40*/  UIADD3 UR22, UP0, UPT, UR26, 0x180, URZ ;  /* 0x000001801a167890 */ /* 0x000fe4000ff1e0ff */
[----:B------:R-:W-:Y:S01]  /*1e50*/  LOP3.LUT R12, R12, UR8, RZ, 0x3c, !PT ;  /* 0x000000080c0c7c12 */ /* 0x000fe2000f8e3cff */
[----:B------:R-:W-:Y:S02]  /*1e60*/  ULEA UR8, UR4, UR7, 0xc ;  /* 0x0000000704087291 */ /* 0x000fe4000f8e60ff */
[----:B------:R-:W-:Y:S01]  /*1e70*/  ULEA UR6, UR5, UR7, 0x3 ;  /* 0x0000000705067291 */ /* 0x000fe2000f8e18ff */
[----:B-1----:R-:W-:Y:S01]  /*1e80*/  SHF.L.U32 R0, R12, 0x1f, RZ ;  /* 0x0000001f0c007819 */ /* 0x002fe200000006ff */
[----:B------:R-:W-:Y:S02]  /*1e90*/  UIADD3 UR8, UPT, UPT, UR8, 0x6400, URZ ;  /* 0x0000640008087890 */ /* 0x000fe4000fffe0ff */
[----:B------:R-:W-:Y:S02]  /*1ea0*/  UIADD3.X UR15, UPT, UPT, URZ, UR27, URZ, UP1, !UPT ;  /* 0x0000001bff0f7290 */ /* 0x000fe40008ffe4ff */
[----:B------:R-:W-:-:S02]  /*1eb0*/  ULEA UR16, UR4, UR29, 0xe ;  /* 0x0000001d04107291 */ /* 0x000fc4000f8e70ff */
[----:B------:R-:W-:Y:S01]  /*1ec0*/  UIADD3.X UR23, UPT, UPT, URZ, UR27, URZ, UP0, !UPT ;  /* 0x0000001bff177290 */ /* 0x000fe200087fe4ff */
[----:B------:R4:W1:Y:S01]  /*1ed0*/  SYNCS.PHASECHK.TRANS64.TRYWAIT P0, [UR6+0x20], R0 ;  /* 0x00002000ff0075a7 */ /* 0x0008620008001106 */
[----:B------:R-:W-:Y:S01]  /*1ee0*/  UMOV UR30, 0x0 ;  /* 0x00000000001e7882 */ /* 0x000fe20000000000 */
[----:B------:R-:W-:Y:S01]  /*1ef0*/  UMOV UR31, 0x10000000 ;  /* 0x10000000001f7882 */ /* 0x000fe20000000000 */
[----:B------:R-:W-:Y:S01]  /*1f00*/  UMOV UR11, UR35 ;  /* 0x00000023000b7c82 */ /* 0x000fe20008000000 */
[----:B------:R-:W-:Y:S01]  /*1f10*/  UMOV UR12, UR36 ;  /* 0x00000024000c7c82 */ /* 0x000fe20008000000 */
[----:B------:R-:W-:Y:S01]  /*1f20*/  UMOV UR6, 0x30000 ;  /* 0x0003000000067882 */ /* 0x000fe20000000000 */
[----:B------:R-:W-:Y:S01]  /*1f30*/  UMOV UR20, UR36 ;  /* 0x0000002400147c82 */ /* 0x000fe20008000000 */
[----:B------:R-:W-:Y:S01]  /*1f40*/  UMOV UR17, UR9 ;  /* 0x0000000900117c82 */ /* 0x000fe20008000000 */
[----:B------:R-:W-:Y:S01]  /*1f50*/  UMOV UR18, UR10 ;  /* 0x0000000a00127c82 */ /* 0x000fe20008000000 */
[----:B------:R4:W-:Y:S01]  /*1f60*/  UTMALDG.3D [UR8], [UR14], desc[UR30] ;  /* 0x00001e080e0075b4 */ /* 0x0009e20008011000 */
[----:B------:R-:W-:Y:S01]  /*1f70*/  UIADD3 UR13, UPT, UPT, UR13, 0x1, URZ ;  /* 0x000000010d0d7890 */ /* 0x000fe2000fffe0ff */
[----:B------:R-:W-:-:S03]  /*1f80*/  UMOV UR4, UR5 ;  /* 0x0000000500047c82 */ /* 0x000fc60008000000 */
[----:B------:R-:W-:Y:S01]  /*1f90*/  UISETP.NE.AND UP0, UPT, UR13, UR25, UPT ;  /* 0x000000190d00728c */ /* 0x000fe2000bf05270 */
[----:B------:R4:W-:Y:S08]  /*1fa0*/  UTMALDG.3D.MULTICAST [UR16], [UR22], UR6, desc[UR30] ;  /* 0x00001e10160073b4 */ /* 0x0009f00008011806 */
[----:B----4-:R-:W-:Y:S05]  /*1fb0*/  BRA.U UP0, `(.L_x_38) ;  /* 0xfffffffd004c7547 */ /* 0x010fea000b83ffff */
.L_x_32:
[C---:B------:R-:W-:Y:S01]  /*1fc0*/  LEA R3, R11.reuse, UR7, 0x3 ;  /* 0x000000070b037c11 */ /* 0x040fe2000f8e18ff */
[----:B------:R-:W-:Y:S01]  /*1fd0*/  NOP ;  /* 0x0000000000007918 */ /* 0x000fe20000000000 */
[----:B-1----:R-:W-:Y:S02]  /*1fe0*/  SHF.L.U32 R0, R10, 0x1f, RZ ;  /* 0x0000001f0a007819 */ /* 0x002fe400000006ff */
[----:B------:R-:W-:Y:S02]  /*1ff0*/  LEA R5, R11, UR7, 0x4 ;  /* 0x000000070b057c11 */ /* 0x000fe4000f8e20ff */
[----:B---3--:R-:W1:Y:S02]  /*2000*/  SYNCS.PHASECHK.TRANS64.TRYWAIT P0, [R3+URZ+0x90], R0 ;  /* 0x00009000030075a7 */ /* 0x008e6400080011ff */
[----:B-1----:R-:W-:Y:S05]  /*2010*/  @!P0 BRA `(.L_x_39) ;  /* 0x0000007400e48947 */ /* 0x002fea0003800000 */
.L_x_135:
[----:B------:R-:W3:Y:S01]  /*2020*/  LDS.128 R4, [R5+0x120] ;  /* 0x0001200005047984 */ /* 0x000ee20000000c00 */
[----:B------:R-:W-:Y:S01]  /*2030*/  UISETP.GE.AND UP0, UPT, UR42, 0x1, UPT ;  /* 0x000000012a00788c */ /* 0x000fe2000bf06270 */
[----:B------:R-:W-:Y:S01]  /*2040*/  @!PT LDS RZ, [RZ] ;  /* 0x00000000fffff984 */ /* 0x000fe20000000800 */
[----:B------:R-:W-:Y:S01]  /*2050*/  @!PT LDS RZ, [RZ] ;  /* 0x00000000fffff984 */ /* 0x000fe20000000800 */
[----:B------:R-:W-:Y:S01]  /*2060*/  @!PT LDS RZ, [RZ] ;  /* 0x00000000fffff984 */ /* 0x000fe20000000800 */
[----:B------:R-:W-:Y:S01]  /*2070*/  @!PT LDS RZ, [RZ] ;  /* 0x00000000fffff984 */ /* 0x000fe20000000800 */
[----:B------:R4:W-:Y:S06]  /*2080*/  MEMBAR.ALL.CTA ;  /* 0x0000000000007992 */ /* 0x0009ec0000008000 */
[----:B----4-:R-:W4:Y:S01]  /*2090*/  FENCE.VIEW.ASYNC.S ;  /* 0x00000000000073c6 */ /* 0x010f220000000000 */
[----:B---3--:R-:W-:-:S13]  /*20a0*/  LOP3.LUT P0, RZ, R6, 0x1, RZ, 0xc0, !PT ;  /* 0x0000000106ff7812 */ /* 0x008fda000780c0ff */
[----:B----4-:R-:W-:Y:S01]  /*20b0*/  VOTEU.ANY UP1, P0 ;  /* 0x0000000000ff7886 */ /* 0x010fe20000020100 */
[----:B------:R-:W-:-:S13]  /*20c0*/  PLOP3.LUT P0, PT, PT, PT, UP1, 0x80, 0x8 ;  /* 0x000000000008781c */ /* 0x000fda0003f0f018 */
[----:B-1----:R-:W-:Y:S02]  /*20d0*/  @P0 LOP3.LUT R0, R5, 0xffff, RZ, 0xc0, !PT ;  /* 0x0000ffff05000812 */ /* 0x002fe400078ec0ff */
[----:B------:R-:W-:Y:S02]  /*20e0*/  @P0 MOV R2, R4 ;  /* 0x0000000400020202 */ /* 0x000fe40000000f00 */
[----:B------:R-:W-:Y:S01]  /*20f0*/  @P0 R2UR UR6, R0 ;  /* 0x00000000000602ca */ /* 0x000fe200000e0000 */
[----:B------:R-:W-:Y:S01]  /*2100*/  VIADD R0, R3, 0xa0 ;  /* 0x000000a003007836 */ /* 0x000fe20000000000 */
[----:B------:R-:W-:Y:S02]  /*2110*/  @P0 SHF.R.U32.HI R4, RZ, 0x10, R5 ;  /* 0x00000010ff040819 */ /* 0x000fe40000011605 */
[----:B------:R-:W-:Y:S02]  /*2120*/  @P0 R2UR UR8, R2 ;  /* 0x00000000020802ca */ /* 0x000fe400000e0000 */
[----:B------:R-:W-:-:S02]  /*2130*/  PRMT R0, RZ, 0x654, R0 ;  /* 0x00000654ff007816 */ /* 0x000fc40000000000 */
[----:B------:R-:W-:Y:S02]  /*2140*/  @P0 R2UR UR4, R4 ;  /* 0x00000000040402ca */ /* 0x000fe400000e0000 */
[----:B------:R1:W-:Y:S03]  /*2150*/  SYNCS.ARRIVE.TRANS64.RED.A1T0 RZ, [R0+URZ], RZ ;  /* 0x000000ff00ff79a7 */ /* 0x0003e600081004ff */
[----:B------:R-:W-:-:S04]  /*2160*/  @UP1 UMOV UR37, UR6 ;  /* 0x0000000600251c82 */ /* 0x000fc80008000000 */
[----:B------:R-:W-:-:S04]  /*2170*/  @UP1 UMOV UR38, UR8 ;  /* 0x0000000800261c82 */ /* 0x000fc80008000000 */
[----:B------:R-:W-:Y:S01]  /*2180*/  @UP1 UMOV UR36, UR4 ;  /* 0x0000000400241c82 */ /* 0x000fe20008000000 */
[----:B------:R-:W-:Y:S05]  /*2190*/  BRA.U !UP0, `(.L_x_40) ;  /* 0x0000000108d47547 */ /* 0x000fea000b800000 */
[----:B------:R-:W2:Y:S01]  /*21a0*/  LDCU.128 UR12, c[0x0][0xb10] ;  /* 0x00016200ff0c77ac */ /* 0x000ea20008000c00 */
[----:B------:R-:W3:Y:S01]  /*21b0*/  LDCU UR25, c[0x0][0xb20] ;  /* 0x00016400ff1977ac */ /* 0x000ee20008000800 */
[----:B------:R-:W4:Y:S01]  /*21c0*/  LDCU UR20, c[0x0][0xb0c] ;  /* 0x00016180ff1477ac */ /* 0x000f220008000800 */
[----:B------:R-:W1:Y:S01]  /*21d0*/  LDCU.64 UR10, c[0x0][0xb28] ;  /* 0x00016500ff0a77ac */ /* 0x000e620008000a00 */
[----:B------:R-:W-:Y:S02]  /*21e0*/  UISETP.NE.AND UP3, UPT, UR42, 0x1, UPT ;  /* 0x000000012a00788c */ /* 0x000fe4000bf65270 */
[----:B--2---:R-:W-:Y:S02]  /*21f0*/  UIMAD.WIDE.U32 UR16, UR39, UR15, URZ ;  /* 0x0000000f271072a5 */ /* 0x004fe4000f8e00ff */
[----:B------:R-:W-:Y:S02]  /*2200*/  UIMAD.WIDE.U32 UR8, UR40, UR12, URZ ;  /* 0x0000000c280872a5 */ /* 0x000fe4000f8e00ff */
[----:B------:R-:W-:-:S02]  /*2210*/  UISETP.NE.AND UP0, UPT, UR14, 0x1, UPT ;  /* 0x000000010e00788c */ /* 0x000fc4000bf05270 */
[----:B------:R-:W-:Y:S01]  /*2220*/  UIMAD.WIDE.U32 UR22, UR37, UR15, URZ ;  /* 0x0000000f251672a5 */ /* 0x000fe2000f8e00ff */
[----:B------:R-:W-:Y:S02]  /*2230*/  UMOV UR16, UR17 ;  /* 0x0000001100107c82 */ /* 0x000fe40008000000 */
[----:B------:R-:W-:Y:S01]  /*2240*/  UMOV UR8, UR9 ;  /* 0x0000000900087c82 */ /* 0x000fe20008000000 */
[----:B---3--:R-:W-:Y:S02]  /*2250*/  USHF.R.U32.HI UR16, URZ, UR25, UR16 ;  /* 0x00000019ff107299 */ /* 0x008fe40008011610 */
[----:B----4-:R-:W-:Y:S02]  /*2260*/  UISETP.NE.AND UP2, UPT, UR20, 0x1, UPT ;  /* 0x000000011400788c */ /* 0x010fe4000bf45270 */
[----:B------:R-:W-:Y:S02]  /*2270*/  USHF.R.U32.HI UR8, URZ, UR13, UR8 ;  /* 0x0000000dff087299 */ /* 0x000fe40008011608 */
[----:B------:R-:W-:-:S02]  /*2280*/  USEL UR6, UR39, UR16, !UP0 ;  /* 0x0000001027067287 */ /* 0x000fc4000c000000 */
[----:B------:R-:W-:Y:S02]  /*2290*/  USEL UR8, UR40, UR8, !UP2 ;  /* 0x0000000828087287 */ /* 0x000fe4000d000000 */
[----:B-1----:R-:W-:Y:S01]  /*22a0*/  UIMAD.WIDE.U32 UR16, UR6, UR10, URZ ;  /* 0x0000000a061072a5 */ /* 0x002fe2000f8e00ff */
[----:B------:R-:W-:Y:S01]  /*22b0*/  UMOV UR4, UR23 ;  /* 0x0000001700047c82 */ /* 0x000fe20008000000 */
[----:B------:R-:W-:Y:S02]  /*22c0*/  UIMAD.WIDE.U32 UR18, UR38, UR12, URZ ;  /* 0x0000000c261272a5 */ /* 0x000fe4000f8e00ff */
[----:B------:R-:W-:-:S03]  /*22d0*/  UIMAD.WIDE.U32 UR22, UR8, UR10, URZ ;  /* 0x0000000a081672a5 */ /* 0x000fc6000f8e00ff */
[----:B------:R-:W-:Y:S01]  /*22e0*/  UMOV UR16, UR17 ;  /* 0x0000001100107c82 */ /* 0x000fe20008000000 */
[----:B------:R-:W-:Y:S02]  /*22f0*/  USHF.R.U32.HI UR4, URZ, UR25, UR4 ;  /* 0x00000019ff047299 */ /* 0x000fe40008011604 */
[----:B------:R-:W-:Y:S01]  /*2300*/  @UP3 USHF.R.U32.HI UR6, URZ, UR11, UR16 ;  /* 0x0000000bff063299 */ /* 0x000fe20008011610 */
[----:B------:R-:W-:Y:S01]  /*2310*/  UMOV UR18, UR19 ;  /* 0x0000001300127c82 */ /* 0x000fe20008000000 */
[----:B------:R-:W-:Y:S01]  /*2320*/  UMOV UR22, UR23 ;  /* 0x0000001700167c82 */ /* 0x000fe20008000000 */
[----:B------:R-:W-:Y:S02]  /*2330*/  USHF.R.U32.HI UR13, URZ, UR13, UR18 ;  /* 0x0000000dff0d7299 */ /* 0x000fe40008011612 */
[----:B------:R-:W-:Y:S02]  /*2340*/  USEL UR4, UR37, UR4, !UP0 ;  /* 0x0000000425047287 */ /* 0x000fe4000c000000 */
[----:B------:R-:W-:-:S02]  /*2350*/  @UP3 USHF.R.U32.HI UR8, URZ, UR11, UR22 ;  /* 0x0000000bff083299 */ /* 0x000fc40008011616 */
[----:B------:R-:W-:Y:S02]  /*2360*/  UIMAD UR9, UR42, UR6, URZ ;  /* 0x000000062a0972a4 */ /* 0x000fe4000f8e02ff */
[----:B------:R-:W-:Y:S02]  /*2370*/  USEL UR6, UR38, UR13, !UP2 ;  /* 0x0000000d26067287 */ /* 0x000fe4000d000000 */
[----:B------:R-:W-:Y:S02]  /*2380*/  UIMAD UR12, UR42, UR8, URZ ;  /* 0x000000082a0c72a4 */ /* 0x000fe4000f8e02ff */
[----:B------:R-:W-:Y:S02]  /*2390*/  UISETP.GE.AND UP0, UPT, UR4, UR9, UPT ;  /* 0x000000090400728c */ /* 0x000fe4000bf06270 */
[----:B------:R-:W-:Y:S02]  /*23a0*/  UIMAD.WIDE.U32 UR16, UR4, UR10, URZ ;  /* 0x0000000a041072a5 */ /* 0x000fe4000f8e00ff */
[----:B------:R-:W-:-:S02]  /*23b0*/  UISETP.GE.OR UP0, UPT, UR6, UR12, UP0 ;  /* 0x0000000c0600728c */ /* 0x000fc40008706670 */
[----:B------:R-:W-:Y:S02]  /*23c0*/  UIMAD.WIDE.U32 UR12, UR6, UR10, URZ ;  /* 0x0000000a060c72a5 */ /* 0x000fe4000f8e00ff */
[----:B------:R-:W-:Y:S01]  /*23d0*/  UIADD3 UR15, UPT, UPT, -UR4, URZ, URZ ;  /* 0x000000ff040f7290 */ /* 0x000fe2000fffe1ff */
[----:B------:R-:W-:Y:S01]  /*23e0*/  UMOV UR10, UR17 ;  /* 0x00000011000a7c82 */ /* 0x000fe20008000000 */
[----:B------:R-:W-:Y:S02]  /*23f0*/  UIADD3 UR12, UPT, UPT, -UR6, URZ, URZ ;  /* 0x000000ff060c7290 */ /* 0x000fe4000fffe1ff */
[----:B------:R-:W-:-:S03]  /*2400*/  USHF.R.U32.HI UR10, URZ, UR11, UR10 ;  /* 0x0000000bff0a7299 */ /* 0x000fc6000801160a */
[----:B------:R-:W-:Y:S01]  /*2410*/  @!UP0 UMOV UR9, UR13 ;  /* 0x0000000d00098c82 */ /* 0x000fe20008000000 */
[----:B------:R-:W-:Y:S02]  /*2420*/  UIMAD UR15, UR14, UR15, UR37 ;  /* 0x0000000f0e0f72a4 */ /* 0x000fe4000f8e0225 */
[----:B------:R-:W-:Y:S02]  /*2430*/  USEL UR10, UR4, UR10, !UP3 ;  /* 0x0000000a040a7287 */ /* 0x000fe4000d800000 */
[----:B------:R-:W-:Y:S02]  /*2440*/  @!UP0 USHF.R.U32.HI UR9, URZ, UR11, UR9 ;  /* 0x0000000bff098299 */ /* 0x000fe40008011609 */
[----:B------:R-:W-:Y:S02]  /*2450*/  UIADD3 UR11, UPT, UPT, -UR10, URZ, URZ ;  /* 0x000000ff0a0b7290 */ /* 0x000fe4000fffe1ff */
[----:B------:R-:W-:Y:S02]  /*2460*/  @!UP0 USEL UR9, UR6, UR9, !UP3 ;  /* 0x0000000906098287 */ /* 0x000fe4000d800000 */
[----:B------:R-:W-:-:S02]  /*2470*/  UIMAD UR11, UR42, UR11, UR4 ;  /* 0x0000000b2a0b72a4 */ /* 0x000fc4000f8e0204 */
[----:B------:R-:W-:Y:S02]  /*2480*/  @!UP0 UIADD3 UR10, UPT, UPT, UR10, -UR9, URZ ;  /* 0x800000090a0a8290 */ /* 0x000fe4000fffe0ff */
[----:B------:R-:W-:Y:S02]  /*2490*/  @!UP0 UIMAD UR9, UR11, UR8, UR9 ;  /* 0x000000080b0982a4 */ /* 0x000fe4000f8e0209 */
[----:B------:R-:W-:Y:S02]  /*24a0*/  @!UP0 UIMAD UR4, UR42, UR10, UR6 ;  /* 0x0000000a2a0482a4 */ /* 0x000fe4000f8e0206 */
[----:B------:R-:W-:Y:S02]  /*24b0*/  UIMAD UR8, UR20, UR12, UR38 ;  /* 0x0000000c140872a4 */ /* 0x000fe4000f8e0226 */
[----:B------:R-:W-:Y:S01]  /*24c0*/  UIMAD UR37, UR4, UR14, UR15 ;  /* 0x0000000e042572a4 */ /* 0x000fe2000f8e020f */
[----:B------:R-:W-:Y:S02]  /*24d0*/  @!UP0 UMOV UR6, UR9 ;  /* 0x0000000900068c82 */ /* 0x000fe40008000000 */
[----:B------:R-:W-:-:S12]  /*24e0*/  UIMAD UR38, UR6, UR20, UR8 ;  /* 0x00000014062672a4 */ /* 0x000fd8000f8e0208 */
.L_x_40:
[----:B------:R-:W3:Y:S02]  /*24f0*/  LDCU UR4, c[0x0][0xb30] ;  /* 0x00016600ff0477ac */ /* 0x000ee40008000800 */
[----:B---3--:R-:W-:-:S09]  /*2500*/  UISETP.NE.AND UP0, UPT, UR4, 0x1, UPT ;  /* 0x000000010400788c */ /* 0x008fd2000bf05270 */
[----:B------:R-:W-:Y:S05]  /*2510*/  BRA.U UP0, `(.L_x_41) ;  /* 0x0000000100447547 */ /* 0x000fea000b800000 */
[----:B------:R-:W3:Y:S01]  /*2520*/  LDCU.128 UR12, c[0x0][0xb10] ;  /* 0x00016200ff0c77ac */ /* 0x000ee20008000c00 */
[----:B------:R-:W4:Y:S01]  /*2530*/  LDCU UR16, c[0x0][0xb0c] ;  /* 0x00016180ff1077ac */ /* 0x000f220008000800 */
[----:B------:R-:W1:Y:S01]  /*2540*/  LDCU UR17, c[0x0][0xb20] ;  /* 0x00016400ff1177ac */ /* 0x000e620008000800 */
[----:B---3--:R-:W-:Y:S02]  /*2550*/  UIMAD.WIDE.U32 UR10, UR38, UR12, URZ ;  /* 0x0000000c260a72a5 */ /* 0x008fe4000f8e00ff */
[----:B------:R-:W-:Y:S02]  /*2560*/  UIMAD.WIDE.U32 UR8, UR37, UR15, URZ ;  /* 0x0000000f250872a5 */ /* 0x000fe4000f8e00ff */
[----:B----4-:R-:W-:Y:S02]  /*2570*/  UISETP.NE.AND UP2, UPT, UR16, 0x1, UPT ;  /* 0x000000011000788c */ /* 0x010fe4000bf45270 */
[----:B------:R-:W-:Y:S01]  /*2580*/  UISETP.NE.AND UP0, UPT, UR14, 0x1, UPT ;  /* 0x000000010e00788c */ /* 0x000fe2000bf05270 */
[----:B------:R-:W-:-:S02]  /*2590*/  UMOV UR6, UR11 ;  /* 0x0000000b00067c82 */ /* 0x000fc40008000000 */
[----:B------:R-:W-:Y:S01]  /*25a0*/  UMOV UR4, UR9 ;  /* 0x0000000900047c82 */ /* 0x000fe20008000000 */
[----:B------:R-:W-:Y:S02]  /*25b0*/  USHF.R.U32.HI UR6, URZ, UR13, UR6 ;  /* 0x0000000dff067299 */ /* 0x000fe40008011606 */
[----:B-1----:R-:W-:Y:S02]  /*25c0*/  USHF.R.U32.HI UR4, URZ, UR17, UR4 ;  /* 0x00000011ff047299 */ /* 0x002fe40008011604 */
[----:B------:R-:W-:Y:S02]  /*25d0*/  USEL UR6, UR38, UR6, !UP2 ;  /* 0x0000000626067287 */ /* 0x000fe4000d000000 */
[----:B------:R-:W-:-:S04]  /*25e0*/  USEL UR4, UR37, UR4, !UP0 ;  /* 0x0000000425047287 */ /* 0x000fc8000c000000 */
[----:B------:R-:W-:Y:S02]  /*25f0*/  UIADD3 UR8, UPT, UPT, UR6, -UR4, URZ ;  /* 0x8000000406087290 */ /* 0x000fe4000fffe0ff */
[----:B------:R-:W-:Y:S02]  /*2600*/  UIADD3 UR4, UPT, UPT, -UR6, UR4, URZ ;  /* 0x0000000406047290 */ /* 0x000fe4000fffe1ff */
[----:B------:R-:W-:Y:S02]  /*2610*/  UIMAD UR37, UR8, UR14, UR37 ;  /* 0x0000000e082572a4 */ /* 0x000fe4000f8e0225 */
[----:B------:R-:W-:-:S12]  /*2620*/  UIMAD UR38, UR4, UR16, UR38 ;  /* 0x00000010042672a4 */ /* 0x000fd8000f8e0226 */
.L_x_41:
[----:B------:R-:W-:Y:S01]  /*2630*/  VIADD R11, R11, 0x1 ;  /* 0x000000010b0b7836 */ /* 0x000fe20000000000 */
[----:B------:R-:W-:Y:S01]  /*2640*/  R2UR UR4, R87 ;  /* 0x00000000570472ca */ /* 0x000fe200000e0000 */
[----:B------:R-:W-:Y:S01]  /*2650*/  UIADD3 UR31, UPT, UPT, UR37, UR59, URZ ;  /* 0x0000003b251f7290 */ /* 0x000fe2000fffe0ff */
[----:B------:R-:W-:Y:S02]  /*2660*/  PLOP3.LUT P1, PT, PT, PT, PT, 0x80, 0x8 ;  /* 0x000000000008781c */ /* 0x000fe40003f2f070 */
[----:B------:R-:W-:-:S04]  /*2670*/  ISETP.NE.AND P0, PT, R11, 0x2, PT ;  /* 0x000000020b00780c */ /* 0x000fc80003f05270 */
[----:B------:R-:W-:Y:S02]  /*2680*/  SEL R3, RZ, 0x1, P0 ;  /* 0x00000001ff037807 */ /* 0x000fe40000000000 */
[----:B------:R-:W-:Y:S02]  /*2690*/  SEL R11, R11, RZ, P0 ;  /* 0x000000ff0b0b7207 */ /* 0x000fe40000000000 */
[----:B------:R-:W-:Y:S01]  /*26a0*/  LOP3.LUT R10, R10, R3, RZ, 0x3c, !PT ;  /* 0x000000030a0a7212 */ /* 0x000fe200078e3cff */
[----:B------:R-:W-:Y:S01]  /*26b0*/  UIADD3 UR30, UPT, UPT, UR38, UR4, URZ ;  /* 0x00000004261e7290 */ /* 0x000fe2000fffe0ff */
[----:B------:R-:W-:Y:S11]  /*26c0*/  BRA.U UP1, `(.L_x_42) ;  /* 0xfffffff101587547 */ /* 0x000ff6000b83ffff */
[----:B------:R-:W-:Y:S01]  /*26d0*/  UIADD3 UR7, UPT, UPT, UR7, 0x20, URZ ;  /* 0x0000002007077890 */ /* 0x000fe2000fffe0ff */
[----:B------:R-:W-:-:S03]  /*26e0*/  SHF.L.U32 R3, R12, 0x1f, RZ ;  /* 0x0000001f0c037819 */ /* 0x000fc600000006ff */
[----:B------:R-:W-:-:S09]  /*26f0*/  ULEA UR4, UR5, UR7, 0x3 ;  /* 0x0000000705047291 */ /* 0x000fd2000f8e18ff */
[----:B------:R-:W3:Y:S02]  /*2700*/  SYNCS.PHASECHK.TRANS64.TRYWAIT P0, [UR4], R3 ;  /* 0x00000003ff0075a7 */ /* 0x000ee40008001104 */
[----:B---3--:R-:W-:Y:S05]  /*2710*/  @!P0 BRA `(.L_x_43) ;  /* 0x0000007000388947 */ /* 0x008fea0003800000 */
.L_x_137:
[----:B------:R-:W-:-:S04]  /*2720*/  UIADD3 UR4, UPT, UPT, UR5, 0x1, URZ ;  /* 0x0000000105047890 */ /* 0x000fc8000fffe0ff */
[----:B------:R-:W-:-:S04]  /*2730*/  UISETP.NE.AND UP0, UPT, UR4, 0x4, UPT ;  /* 0x000000040400788c */ /* 0x000fc8000bf05270 */
[----:B------:R-:W-:Y:S02]  /*2740*/  USEL UR6, URZ, 0x1, UP0 ;  /* 0x00000001ff067887 */ /* 0x000fe40008000000 */
[----:B------:R-:W-:-:S04]  /*2750*/  USEL UR4, UR4, URZ, UP0 ;  /* 0x000000ff04047287 */ /* 0x000fc80008000000 */
[----:B------:R-:W-:Y:S01]  /*2760*/  ULEA UR5, UR4, UR7, 0x3 ;  /* 0x0000000704057291 */ /* 0x000fe2000f8e18ff */
[----:B------:R-:W-:-:S04]  /*2770*/  LOP3.LUT R2, R12, UR6, RZ, 0x3c, !PT ;  /* 0x000000060c027c12 */ /* 0x000fc8000f8e3cff */
[----:B-1----:R-:W-:-:S04]  /*2780*/  SHF.L.U32 R3, R2, 0x1f, RZ ;  /* 0x0000001f02037819 */ /* 0x002fc800000006ff */
[----:B------:R-:W1:Y:S02]  /*2790*/  SYNCS.PHASECHK.TRANS64.TRYWAIT P0, [UR5], R3 ;  /* 0x00000003ff0075a7 */ /* 0x000e640008001105 */
[----:B-1----:R-:W-:Y:S05]  /*27a0*/  @!P0 BRA `(.L_x_44) ;  /* 0x00000070002c8947 */ /* 0x002fea0003800000 */
.L_x_139:
        /* <DEDUP_REMOVED lines=9> */
.L_x_141:
[----:B------:R-:W-:-:S04]  /*2840*/  UIADD3 UR4, UPT, UPT, UR4, 0x1, URZ ;  /* 0x0000000104047890 */ /* 0x000fc8000fffe0ff */
[----:B------:R-:W-:-:S04]  /*2850*/  UISETP.NE.AND UP0, UPT, UR4, 0x4, UPT ;  /* 0x000000040400788c */ /* 0x000fc8000bf05270 */
[----:B------:R-:W-:Y:S02]  /*2860*/  USEL UR5, URZ, 0x1, UP0 ;  /* 0x00000001ff057887 */ /* 0x000fe40008000000 */
[----:B------:R-:W-:-:S04]  /*2870*/  USEL UR4, UR4, URZ, UP0 ;  /* 0x000000ff04047287 */ /* 0x000fc80008000000 */
[----:B------:R-:W-:Y:S01]  /*2880*/  ULEA UR4, UR4, UR7, 0x3 ;  /* 0x0000000704047291 */ /* 0x000fe2000f8e18ff */
[----:B-1----:R-:W-:-:S04]  /*2890*/  LOP3.LUT R3, R2, UR5, RZ, 0x3c, !PT ;  /* 0x0000000502037c12 */ /* 0x002fc8000f8e3cff */
[----:B------:R-:W-:Y:S01]  /*28a0*/  SHF.L.U32 R3, R3, 0x1f, RZ ;  /* 0x0000001f03037819 */ /* 0x000fe200000006ff */
[----:B------:R-:W-:-:S07]  /*28b0*/  IMAD.U32 R0, RZ, RZ, UR4 ;  /* 0x00000004ff007e24 */ /* 0x000fce000f8e00ff */
.L_x_46:
[----:B-1----:R1:W3:Y:S02]  /*28c0*/  SYNCS.PHASECHK.TRANS64.TRYWAIT P0, [R0+URZ], R3 ;  /* 0x00000003000075a7 */ /* 0x0022e400080011ff */
[----:B---3--:R-:W-:Y:S05]  /*28d0*/  @!P0 NANOSLEEP.SYNCS 0x989680 ;  /* 0x009896800000895d */ /* 0x008fea0003900000 */
[----:B------:R-:W3:Y:S02]  /*28e0*/  @!P0 SYNCS.PHASECHK.TRANS64 P0, [R0+URZ], R3 ;  /* 0x00000003000085a7 */ /* 0x000ee400080010ff */
[----:B--23--:R-:W-:Y:S05]  /*28f0*/  @P0 EXIT ;  /* 0x000000000000094d */ /* 0x00cfea0003800000 */
[----:B------:R-:W-:Y:S05]  /*2900*/  BRA `(.L_x_46) ;  /* 0xfffffffc00ec7947 */ /* 0x000fea000383ffff */
.L_x_22:
[----:B------:R-:W2:Y:S02]  /*2910*/  S2UR UR4, SR_CgaCtaId ;  /* 0x00000000000479c3 */ /* 0x000ea40000008800 */
[----:B--2---:R-:W-:-:S04]  /*2920*/  UISETP.NE.AND UP0, UPT, UR4, URZ, UPT ;  /* 0x000000ff0400728c */ /* 0x004fc8000bf05270 */
[----:B------:R-:W-:-:S09]  /*2930*/  UISETP.NE.OR UP0, UPT, UR18, 0x1, UP0 ;  /* 0x000000011200788c */ /* 0x000fd20008705670 */
[----:B------:R-:W-:Y:S05]  /*2940*/  BRA.U UP0, `(.L_x_47) ;  /* 0x00000005004c7547 */ /* 0x000fea000b800000 */
[----:B------:R-:W2:Y:S01]  /*2950*/  S2UR UR5, SR_CgaCtaId ;  /* 0x00000000000579c3 */ /* 0x000ea20000008800 */
[----:B------:R-:W-:Y:S01]  /*2960*/  UMOV UR4, 0x400 ;  /* 0x0000040000047882 */ /* 0x000fe20000000000 */
[----:B------:R-:W-:Y:S01]  /*2970*/  ISETP.GE.U32.AND P2, PT, R0, 0x2, PT ;  /* 0x000000020000780c */ /* 0x000fe20003f46070 */
[----:B------:R-:W-:Y:S01]  /*2980*/  IMAD.MOV.U32 R12, RZ, RZ, 0x1 ;  /* 0x00000001ff0c7424 */ /* 0x000fe200078e00ff */
[----:B------:R-:W-:Y:S02]  /*2990*/  CS2R R10, SRZ ;  /* 0x00000000000a7805 */ /* 0x000fe4000001ff00 */
[----:B------:R-:W-:Y:S01]  /*29a0*/  CS2R R8, SRZ ;  /* 0x0000000000087805 */ /* 0x000fe2000001ff00 */
[----:B--2---:R-:W-:-:S03]  /*29b0*/  ULEA UR6, UR5, UR4, 0x18 ;  /* 0x0000000405067291 */ /* 0x004fc6000f8ec0ff */
[----:B------:R-:W-:-:S09]  /*29c0*/  UMOV UR5, URZ ;  /* 0x000000ff00057c82 */ /* 0x000fd20008000000 */
.L_x_51:
[----:B------:R-:W-:Y:S02]  /*29d0*/  LEA R2, R8, UR6, 0x3 ;  /* 0x0000000608027c11 */ /* 0x000fe4000f8e18ff */
[----:B------:R-:W-:-:S03]  /*29e0*/  SHF.L.U32 R5, R9, 0x1f, RZ ;  /* 0x0000001f09057819 */ /* 0x000fc600000006ff */
[----:B------:R-:W-:Y:S01]  /*29f0*/  VIADD R4, R2, 0x100 ;  /* 0x0000010002047836 */ /* 0x000fe20000000000 */
[----:B------:R-:W2:Y:S02]  /*2a00*/  SYNCS.PHASECHK.TRANS64.TRYWAIT P0, [R2+URZ+0xf0], R5 ;  /* 0x0000f005020075a7 */ /* 0x000ea400080011ff */
[----:B--2---:R-:W-:Y:S05]  /*2a10*/  @!P0 BRA `(.L_x_48) ;  /* 0x0000006c00c08947 */ /* 0x004fea0003800000 */
.L_x_142:
[----:B------:R-:W-:Y:S01]  /*2a20*/  ULEA UR4, UR5, UR6, 0x3 ;  /* 0x0000000605047291 */ /* 0x000fe2000f8e18ff */
[----:B------:R-:W-:Y:S02]  /*2a30*/  PRMT R4, RZ, 0x654, R4 ;  /* 0x00000654ff047816 */ /* 0x000fe40000000004 */
[----:B--2---:R-:W-:Y:S01]  /*2a40*/  SHF.L.U32 R5, R12, 0x1f, RZ ;  /* 0x0000001f0c057819 */ /* 0x004fe200000006ff */
[----:B------:R-:W-:Y:S01]  /*2a50*/  UIADD3 UR7, UPT, UPT, UR4, 0x90, URZ ;  /* 0x0000009004077890 */ /* 0x000fe2000fffe0ff */
[----:B------:R2:W-:Y:S05]  /*2a60*/  SYNCS.ARRIVE.TRANS64.RED.A1T0 RZ, [R4+URZ], RZ ;  /* 0x000000ff04ff79a7 */ /* 0x0005ea00081004ff */
[----:B------:R-:W-:Y:S01]  /*2a70*/  IMAD.U32 R7, RZ, RZ, UR7 ;  /* 0x00000007ff077e24 */ /* 0x000fe2000f8e00ff */
[----:B------:R-:W3:Y:S04]  /*2a80*/  SYNCS.PHASECHK.TRANS64.TRYWAIT P0, [UR4+0xa0], R5 ;  /* 0x0000a005ff0075a7 */ /* 0x000ee80008001104 */
[----:B------:R-:W-:Y:S01]  /*2a90*/  PRMT R6, R0, 0x654, R7 ;  /* 0x0000065400067816 */ /* 0x000fe20000000007 */
[----:B--2---:R-:W-:Y:S01]  /*2aa0*/  @!P2 IMAD.MOV.U32 R4, RZ, RZ, 0x10 ;  /* 0x00000010ff04a424 */ /* 0x004fe200078e00ff */
[----:B---3--:R-:W-:Y:S06]  /*2ab0*/  @!P0 BRA `(.L_x_49) ;  /* 0x0000006c00ac8947 */ /* 0x008fec0003800000 */
.L_x_144:
[----:B------:R-:W-:Y:S01]  /*2ac0*/  ULEA UR8, UR5, UR6, 0x4 ;  /* 0x0000000605087291 */ /* 0x000fe2000f8e20ff */
[----:B------:R-:W-:Y:S01]  /*2ad0*/  SEL R3, R6, R3, !P2 ;  /* 0x0000000306037207 */ /* 0x000fe20005000000 */
[----:B------:R-:W-:Y:S01]  /*2ae0*/  UIADD3 UR9, UPT, UPT, UR4, 0x90, URZ ;  /* 0x0000009004097890 */ /* 0x000fe2000fffe0ff */
[----:B--2---:R-:W-:Y:S01]  /*2af0*/  LEA R2, R11, UR6, 0x3 ;  /* 0x000000060b027c11 */ /* 0x004fe2000f8e18ff */
[----:B------:R-:W-:Y:S01]  /*2b00*/  UIADD3 UR8, UPT, UPT, UR8, 0x120, URZ ;  /* 0x0000012008087890 */ /* 0x000fe2000fffe0ff */
[----:B------:R-:W-:Y:S01]  /*2b10*/  SHF.L.U32 R5, R10, 0x1f, RZ ;  /* 0x0000001f0a057819 */ /* 0x000fe200000006ff */
[----:B------:R2:W-:Y:S01]  /*2b20*/  @!P2 SYNCS.ARRIVE.TRANS64.RED RZ, [R3+URZ], R4 ;  /* 0x0000000403ffa9a7 */ /* 0x0005e200080004ff */
[----:B------:R-:W-:Y:S01]  /*2b30*/  UIADD3 UR4, UPT, UPT, UR5, 0x1, URZ ;  /* 0x0000000105047890 */ /* 0x000fe2000fffe0ff */
[----:B------:R-:W-:-:S03]  /*2b40*/  VIADD R8, R8, 0x1 ;  /* 0x0000000108087836 */ /* 0x000fc60000000000 */
[----:B------:R-:W-:Y:S02]  /*2b50*/  UISETP.NE.AND UP0, UPT, UR4, 0x2, UPT ;  /* 0x000000020400788c */ /* 0x000fe4000bf05270 */
[----:B------:R-:W-:Y:S06]  /*2b60*/  UGETNEXTWORKID.BROADCAST [UR8], [UR9] ;  /* 0x00000000080073ca */ /* 0x000fec0008000100 */
[----:B------:R-:W-:Y:S01]  /*2b70*/  USEL UR7, URZ, 0x1, UP0 ;  /* 0x00000001ff077887 */ /* 0x000fe20008000000 */
[----:B------:R-:W-:Y:S01]  /*2b80*/  ISETP.NE.AND P0, PT, R8, 0x2, PT ;  /* 0x000000020800780c */ /* 0x000fe20003f05270 */
[----:B------:R-:W-:Y:S01]  /*2b90*/  USEL UR5, UR4, URZ, UP0 ;  /* 0x000000ff04057287 */ /* 0x000fe20008000000 */
[----:B------:R-:W3:Y:S03]  /*2ba0*/  SYNCS.PHASECHK.TRANS64.TRYWAIT P1, [R2+URZ+0x90], R5 ;  /* 0x00009005020075a7 */ /* 0x000ee600080211ff */
[----:B------:R-:W-:Y:S01]  /*2bb0*/  LOP3.LUT R12, R12, UR7, RZ, 0x3c, !PT ;  /* 0x000000070c0c7c12 */ /* 0x000fe2000f8e3cff */
[----:B--23--:R-:W-:Y:S07]  /*2bc0*/  @!P1 BRA `(.L_x_50) ;  /* 0x0000006c00809947 */ /* 0x00cfee0003800000 */
.L_x_145:
[C---:B------:R-:W-:Y:S01]  /*2bd0*/  LEA R4, R11.reuse, UR6, 0x4 ;  /* 0x000000060b047c11 */ /* 0x040fe2000f8e20ff */
[----:B--2---:R-:W-:Y:S01]  /*2be0*/  VIADD R2, R2, 0xa0 ;  /* 0x000000a002027836 */ /* 0x004fe20000000000 */
[----:B------:R-:W-:Y:S01]  /*2bf0*/  SEL R8, R8, RZ, P0 ;  /* 0x000000ff08087207 */ /* 0x000fe20000000000 */
[----:B------:R-:W-:-:S03]  /*2c00*/  VIADD R11, R11, 0x1 ;  /* 0x000000010b0b7836 */ /* 0x000fc60000000000 */
[----:B------:R-:W2:Y:S01]  /*2c10*/  LDS.128 R4, [R4+0x120] ;  /* 0x0001200004047984 */ /* 0x000ea20000000c00 */
[----:B------:R-:W-:Y:S02]  /*2c20*/  PRMT R2, RZ, 0x654, R2 ;  /* 0x00000654ff027816 */ /* 0x000fe40000000002 */
[C---:B------:R-:W-:Y:S01]  /*2c30*/  ISETP.NE.AND P1, PT, R11.reuse, 0x2, PT ;  /* 0x000000020b00780c */ /* 0x040fe20003f25270 */
[----:B------:R-:W-:Y:S01]  /*2c40*/  @!PT LDS RZ, [RZ] ;  /* 0x00000000fffff984 */ /* 0x000fe20000000800 */
[----:B------:R-:W-:Y:S01]  /*2c50*/  @!PT LDS RZ, [RZ] ;  /* 0x00000000fffff984 */ /* 0x000fe20000000800 */
[----:B------:R-:W-:Y:S01]  /*2c60*/  @!PT LDS RZ, [RZ] ;  /* 0x00000000fffff984 */ /* 0x000fe20000000800 */
[----:B------:R-:W-:Y:S01]  /*2c70*/  @!PT LDS RZ, [RZ] ;  /* 0x00000000fffff984 */ /* 0x000fe20000000800 */
[----:B------:R3:W-:Y:S06]  /*2c80*/  MEMBAR.ALL.CTA ;  /* 0x0000000000007992 */ /* 0x0007ec0000008000 */
[----:B---3--:R-:W3:Y:S01]  /*2c90*/  FENCE.VIEW.ASYNC.S ;  /* 0x00000000000073c6 */ /* 0x008ee20000000000 */
[----:B------:R-:W-:Y:S01]  /*2ca0*/  SEL R11, R11, RZ, P1 ;  /* 0x000000ff0b0b7207 */ /* 0x000fe20000800000 */
[----:B---3--:R3:W-:Y:S01]  /*2cb0*/  SYNCS.ARRIVE.TRANS64.RED.A1T0 RZ, [R2+URZ], RZ ;  /* 0x000000ff02ff79a7 */ /* 0x0087e200081004ff */
[----:B--2---:R-:W-:-:S02]  /*2cc0*/  LOP3.LUT P3, RZ, R6, 0x1, RZ, 0xc0, !PT ;  /* 0x0000000106ff7812 */ /* 0x004fc4000786c0ff */
[----:B------:R-:W-:-:S04]  /*2cd0*/  SEL R5, RZ, 0x1, P1 ;  /* 0x00000001ff057807 */ /* 0x000fc80000800000 */
[----:B------:R-:W-:Y:S02]  /*2ce0*/  LOP3.LUT R10, R10, R5, RZ, 0x3c, !PT ;  /* 0x000000050a0a7212 */ /* 0x000fe400078e3cff */
[----:B---3--:R-:W-:-:S04]  /*2cf0*/  SEL R2, RZ, 0x1, P0 ;  /* 0x00000001ff027807 */ /* 0x008fc80000000000 */
[----:B------:R-:W-:Y:S01]  /*2d00*/  LOP3.LUT R9, R9, R2, RZ, 0x3c, !PT ;  /* 0x0000000209097212 */ /* 0x000fe200078e3cff */
[----:B------:R-:W-:Y:S06]  /*2d10*/  @P3 BRA `(.L_x_51) ;  /* 0xfffffffc002c3947 */ /* 0x000fec000383ffff */
[----:B------:R-:W-:Y:S01]  /*2d20*/  ULEA UR4, UR5, UR6, 0x3 ;  /* 0x0000000605047291 */ /* 0x000fe2000f8e18ff */
[----:B------:R-:W-:-:S08]  /*2d30*/  SHF.L.U32 R3, R12, 0x1f, RZ ;  /* 0x0000001f0c037819 */ /* 0x000fd000000006ff */
[----:B------:R-:W2:Y:S02]  /*2d40*/  SYNCS.PHASECHK.TRANS64 P0, [UR4+0xa0], R3 ;  /* 0x0000a003ff0075a7 */ /* 0x000ea40008001004 */
[----:B--2---:R-:W-:Y:S05]  /*2d50*/  @P0 BRA `(.L_x_52) ;  /* 0x0000000000080947 */ /* 0x004fea0003800000 */
[----:B------:R-:W2:Y:S02]  /*2d60*/  SYNCS.PHASECHK.TRANS64.TRYWAIT P0, [UR4+0xa0], R3 ;  /* 0x0000a003ff0075a7 */ /* 0x000ea40008001104 */
[----:B--2---:R-:W-:Y:S05]  /*2d70*/  @!P0 BRA `(.L_x_53) ;  /* 0x0000006c00288947 */ /* 0x004fea0003800000 */
.L_x_52:
[----:B------:R-:W-:-:S04]  /*2d80*/  UIADD3 UR7, UPT, UPT, UR5, 0x1, URZ ;  /* 0x0000000105077890 */ /* 0x000fc8000fffe0ff */
[----:B------:R-:W-:-:S04]  /*2d90*/  UISETP.NE.AND UP0, UPT, UR7, 0x2, UPT ;  /* 0x000000020700788c */ /* 0x000fc8000bf05270 */
[----:B------:R-:W-:Y:S02]  /*2da0*/  USEL UR8, URZ, 0x1, UP0 ;  /* 0x00000001ff087887 */ /* 0x000fe40008000000 */
[----:B------:R-:W-:-:S04]  /*2db0*/  USEL UR7, UR7, URZ, UP0 ;  /* 0x000000ff07077287 */ /* 0x000fc80008000000 */
[----:B------:R-:W-:Y:S01]  /*2dc0*/  ULEA UR7, UR7, UR6, 0x3 ;  /* 0x0000000607077291 */ /* 0x000fe2000f8e18ff */
[----:B--2---:R-:W-:-:S04]  /*2dd0*/  LOP3.LUT R3, R12, UR8, RZ, 0x3c, !PT ;  /* 0x000000080c037c12 */ /* 0x004fc8000f8e3cff */
[----:B------:R-:W-:-:S04]  /*2de0*/  SHF.L.U32 R0, R3, 0x1f, RZ ;  /* 0x0000001f03007819 */ /* 0x000fc800000006ff */
[----:B------:R-:W2:Y:S02]  /*2df0*/  SYNCS.PHASECHK.TRANS64 P0, [UR7+0xa0], R0 ;  /* 0x0000a000ff0075a7 */ /* 0x000ea40008001007 */
[----:B-12---:R-:W-:Y:S05]  /*2e00*/  @P0 EXIT ;  /* 0x000000000000094d */ /* 0x006fea0003800000 */
[----:B------:R-:W-:Y:S02]  /*2e10*/  SHF.L.U32 R3, R3, 0x1f, RZ ;  /* 0x0000001f03037819 */ /* 0x000fe400000006ff */
[----:B------:R-:W-:-:S07]  /*2e20*/  MOV R0, UR7 ;  /* 0x0000000700007c02 */ /* 0x000fce0008000f00 */
.L_x_54:
[----:B-1----:R1:W2:Y:S02]  /*2e30*/  SYNCS.PHASECHK.TRANS64.TRYWAIT P0, [R0+URZ+0xa0], R3 ;  /* 0x0000a003000075a7 */ /* 0x0022a400080011ff */
[----:B--2---:R-:W-:Y:S05]  /*2e40*/  @!P0 NANOSLEEP.SYNCS 0x989680 ;  /* 0x009896800000895d */ /* 0x004fea0003900000 */
[----:B------:R-:W2:Y:S02]  /*2e50*/  @!P0 SYNCS.PHASECHK.TRANS64 P0, [R0+URZ+0xa0], R3 ;  /* 0x0000a003000085a7 */ /* 0x000ea400080010ff */
[----:B--2---:R-:W-:Y:S05]  /*2e60*/  @P0 EXIT ;  /* 0x000000000000094d */ /* 0x004fea0003800000 */
[----:B------:R-:W-:Y:S05]  /*2e70*/  BRA `(.L_x_54) ;  /* 0xfffffffc00ec7947 */ /* 0x000fea000383ffff */
.L_x_47:
[----:B------:R-:W-:Y:S05]  /*2e80*/  BRA.U UP4, `(.L_x_55) ;  /* 0x0000000d04a07547 */ /* 0x000fea000b800000 */
[----:B------:R-:W2:Y:S01]  /*2e90*/  S2UR UR7, SR_CgaCtaId ;  /* 0x00000000000779c3 */ /* 0x000ea20000008800 */
[----:B------:R-:W-:Y:S01]  /*2ea0*/  UMOV UR4, 0x40 ;  /* 0x0000004000047882 */ /* 0x000fe20000000000 */
[----:B------:R-:W-:Y:S01]  /*2eb0*/  NOP ;  /* 0x0000000000007918 */ /* 0x000fe20000000000 */
[----:B------:R-:W-:Y:S01]  /*2ec0*/  UMOV UR6, 0x400 ;  /* 0x0000040000067882 */ /* 0x000fe20000000000 */
[----:B--2---:R-:W-:Y:S02]  /*2ed0*/  ULEA UR5, UR7, UR4, 0x18 ;  /* 0x0000000407057291 */ /* 0x004fe4000f8ec0ff */
[----:B------:R-:W-:-:S07]  /*2ee0*/  ULEA UR6, UR7, UR6, 0x18 ;  /* 0x0000000607067291 */ /* 0x000fce000f8ec0ff */
[----:B------:R-:W2:Y:S02]  /*2ef0*/  LDS.U8 R0, [UR5+0x1c] ;  /* 0x00001c05ff007984 */ /* 0x000ea40008000000 */
[----:B--2---:R-:W-:-:S13]  /*2f00*/  ISETP.NE.AND P0, PT, R0, RZ, PT ;  /* 0x000000ff0000720c */ /* 0x004fda0003f05270 */
[----:B------:R-:W-:Y:S05]  /*2f10*/  @P0 BRA `(.L_x_56) ;  /* 0x0000000000580947 */ /* 0x000fea0003800000 */
[----:B------:R-:W-:-:S13]  /*2f20*/  ELECT P0, URZ, PT ;  /* 0x0000000000ff782f */ /* 0x000fda0003800000 */
[----:B------:R-:W-:Y:S05]  /*2f30*/  @!P0 BRA `(.L_x_57) ;  /* 0x0000000000608947 */ /* 0x000fea0003800000 */
[----:B------:R-:W-:Y:S01]  /*2f40*/  UMOV UR4, 0x10 ;  /* 0x0000001000047882 */ /* 0x000fe20000000000 */
[----:B------:R-:W-:Y:S01]  /*2f50*/  HFMA2 R0, -RZ, RZ, 0, 5.9604644775390625e-08 ;  /* 0x00000001ff007431 */ /* 0x000fe200000001ff */
[----:B------:R-:W-:-:S03]  /*2f60*/  MOV R3, 0xffff ;  /* 0x0000ffff00037802 */ /* 0x000fc60000000f00 */
[----:B------:R-:W-:Y:S04]  /*2f70*/  DEPBAR.LE SB2, 0x36 ;  /* 0x0000ad800000791a */ /* 0x000fe80000000000 */
[----:B------:R-:W2:Y:S02]  /*2f80*/  UTCATOMSWS.FIND_AND_SET.ALIGN UP0, UR4, UR4 ;  /* 0x00000004000475e3 */ /* 0x000ea40008000800 */
[----:B--2---:R-:W-:Y:S01]  /*2f90*/  MOV R4, UR4 ;  /* 0x0000000400047c02 */ /* 0x004fe20008000f00 */
[----:B------:R-:W-:Y:S06]  /*2fa0*/  BRA.U UP0, `(.L_x_58) ;  /* 0x0000000100187547 */ /* 0x000fec000b800000 */
.L_x_59:
[----:B------:R-:W-:Y:S05]  /*2fb0*/  NANOSLEEP 0x64 ;  /* 0x000000640000795d */ /* 0x000fea0003800000 */
[----:B------:R-:W-:-:S05]  /*2fc0*/  UMOV UR4, 0x10 ;  /* 0x0000001000047882 */ /* 0x000fca0000000000 */
[----:B------:R-:W-:Y:S04]  /*2fd0*/  DEPBAR.LE SB2, 0x36 ;  /* 0x0000ad800000791a */ /* 0x000fe80000000000 */
[----:B------:R-:W2:Y:S02]  /*2fe0*/  UTCATOMSWS.FIND_AND_SET.ALIGN UP0, UR4, UR4 ;  /* 0x00000004000475e3 */ /* 0x000ea40008000800 */
[----:B--2---:R-:W-:Y:S01]  /*2ff0*/  MOV R4, UR4 ;  /* 0x0000000400047c02 */ /* 0x004fe20008000f00 */
[----:B------:R-:W-:Y:S05]  /*3000*/  BRA.U !UP0, `(.L_x_59) ;  /* 0xfffffffd08e87547 */ /* 0x000fea000b83ffff */
.L_x_58:
[-C--:B------:R-:W-:Y:S02]  /*3010*/  SHF.L.U32 R3, R3, R4.reuse, RZ ;  /* 0x0000000403037219 */ /* 0x080fe400000006ff */
[----:B------:R-:W-:Y:S01]  /*3020*/  SHF.L.U32 R0, R0, R4, RZ ;  /* 0x0000000400007219 */ /* 0x000fe200000006ff */
[----:B------:R-:W-:Y:S02]  /*3030*/  IMAD.SHL.U32 R4, R4, 0x20, RZ ;  /* 0x0000002004047824 */ /* 0x000fe400078e00ff */
[----:B------:R2:W-:Y:S04]  /*3040*/  ATOMS.OR RZ, [UR5+0x14], R3 ;  /* 0x00001403ffff798c */ /* 0x0005e8000b000005 */
[----:B------:R2:W-:Y:S04]  /*3050*/  ATOMS.OR RZ, [UR5+0x18], R0 ;  /* 0x00001800ffff798c */ /* 0x0005e8000b000005 */
[----:B------:R2:W-:Y:S01]  /*3060*/  STS [UR6+0x140], R4 ;  /* 0x00014004ff007988 */ /* 0x0005e20008000806 */
[----:B------:R-:W-:Y:S05]  /*3070*/  BRA `(.L_x_57) ;  /* 0x0000000000107947 */ /* 0x000fea0003800000 */
.L_x_56:
[----:B------:R-:W-:Y:S02]  /*3080*/  MOV R0, 0xffffffff ;  /* 0xffffffff00007802 */ /* 0x000fe40000000f00 */
[----:B------:R-:W-:-:S03]  /*3090*/  MOV R4, 0x30c0 ;  /* 0x000030c000047802 */ /* 0x000fc60000000f00 */
[----:B------:R2:W-:Y:S04]  /*30a0*/  STS [UR6+0x140], R0 ;  /* 0x00014000ff007988 */ /* 0x0005e80008000806 */
[----:B-12--5:R-:W-:Y:S05]  /*30b0*/  CALL.REL.NOINC `($__internal_1_$__cuda_sm10x_tcgen05_guardrail_trap_phase_invalid_during_alloc) ;  /* 0x00000070006c7944 */ /* 0x026fea0003c00000 */
.L_x_57:
[----:B------:R-:W-:Y:S05]  /*30c0*/  WARPSYNC.ALL ;  /* 0x0000000000007948 */ /* 0x000fea0003800000 */
[----:B------:R-:W3:Y:S01]  /*30d0*/  S2UR UR4, SR_CgaCtaId ;  /* 0x00000000000479c3 */ /* 0x000ee20000008800 */
[----:B------:R-:W-:Y:S01]  /*30e0*/  UMOV UR17, 0x400 ;  /* 0x0000040000117882 */ /* 0x000fe20000000000 */
[----:B------:R-:W-:-:S06]  /*30f0*/  NOP ;  /* 0x0000000000007918 */ /* 0x000fcc0000000000 */
[----:B------:R-:W-:Y:S06]  /*3100*/  BAR.ARV 0x6, 0xa0 ;  /* 0x0182800000007b1d */ /* 0x000fec0000002000 */
[----:B------:R-:W4:Y:S01]  /*3110*/  LDCU UR5, c[0x0][0x38c] ;  /* 0x00007180ff0577ac */ /* 0x000f220008000800 */
[----:B------:R-:W-:Y:S01]  /*3120*/  LOP3.LUT R2, R2, 0xffff, RZ, 0xc0, !PT ;  /* 0x0000ffff02027812 */ /* 0x000fe200078ec0ff */
[----:B------:R-:W-:Y:S01]  /*3130*/  IMAD.MOV.U32 R11, RZ, RZ, 0x1 ;  /* 0x00000001ff0b7424 */ /* 0x000fe200078e00ff */
[----:B------:R-:W-:Y:S01]  /*3140*/  CS2R R8, SRZ ;  /* 0x0000000000087805 */ /* 0x000fe2000001ff00 */
[----:B------:R-:W1:Y:S01]  /*3150*/  LDCU UR8, c[0x0][0x38c] ;  /* 0x00007180ff0877ac */ /* 0x000e620008000800 */
[----:B------:R-:W-:Y:S01]  /*3160*/  R2UR UR19, R2 ;  /* 0x00000000021372ca */ /* 0x000fe200000e0000 */
[----:B------:R-:W-:Y:S01]  /*3170*/  IMAD.MOV.U32 R10, RZ, RZ, RZ ;  /* 0x000000ffff0a7224 */ /* 0x000fe200078e00ff */
[----:B------:R-:W-:Y:S01]  /*3180*/  UMOV UR22, URZ ;  /* 0x000000ff00167c82 */ /* 0x000fe20008000000 */
[----:B------:R-:W-:Y:S01]  /*3190*/  UMOV UR14, URZ ;  /* 0x000000ff000e7c82 */ /* 0x000fe20008000000 */
[----:B---3--:R-:W-:Y:S01]  /*31a0*/  ULEA UR17, UR4, UR17, 0x18 ;  /* 0x0000001104117291 */ /* 0x008fe2000f8ec0ff */
[----:B------:R-:W-:Y:S01]  /*31b0*/  UMOV UR26, 0x0 ;  /* 0x00000000001a7882 */ /* 0x000fe20000000000 */
[----:B------:R-:W-:-:S02]  /*31c0*/  UMOV UR27, 0x4400010 ;  /* 0x04400010001b7882 */ /* 0x000fc40000000000 */
[----:B------:R-:W-:Y:S02]  /*31d0*/  UIADD3 UR6, UPT, UPT, UR17, 0x6400, URZ ;  /* 0x0000640011067890 */ /* 0x000fe4000fffe0ff */
[----:B------:R-:W-:Y:S02]  /*31e0*/  UIADD3 UR7, UPT, UPT, UR17, 0xa400, URZ ;  /* 0x0000a40011077890 */ /* 0x000fe4000fffe0ff */
[----:B----4-:R-:W-:Y:S01]  /*31f0*/  UIADD3 UR5, UPT, UPT, UR5, 0x3f, URZ ;  /* 0x0000003f05057890 */ /* 0x010fe2000fffe0ff */
[----:B--2---:R-:W2:Y:S01]  /*3200*/  LDS R0, [UR17+0x140] ;  /* 0x00014011ff007984 */ /* 0x004ea20008000800 */
[----:B------:R-:W-:Y:S02]  /*3210*/  USHF.R.U32.HI UR6, URZ, 0x4, UR6 ;  /* 0x00000004ff067899 */ /* 0x000fe40008011606 */
[----:B------:R-:W-:Y:S02]  /*3220*/  USHF.R.S32.HI UR4, URZ, 0x1f, UR5 ;  /* 0x0000001fff047899 */ /* 0x000fe40008011405 */
[----:B------:R-:W-:-:S02]  /*3230*/  ULOP3.LUT UR6, UR6, 0x3fff, URZ, 0xc0, !UPT ;  /* 0x00003fff06067892 */ /* 0x000fc4000f8ec0ff */
[----:B------:R-:W-:Y:S02]  /*3240*/  ULEA.HI UR4, UR4, UR5, URZ, 0x6 ;  /* 0x0000000504047291 */ /* 0x000fe4000f8f30ff */
[----:B------:R-:W-:Y:S02]  /*3250*/  USHF.R.U32.HI UR5, URZ, 0x4, UR7 ;  /* 0x00000004ff057899 */ /* 0x000fe40008011607 */
[----:B------:R-:W-:Y:S02]  /*3260*/  USHF.R.S32.HI UR28, URZ, 0x6, UR4 ;  /* 0x00000006ff1c7899 */ /* 0x000fe40008011404 */
[----:B------:R-:W-:Y:S02]  /*3270*/  ULOP3.LUT UR5, UR5, 0x3fff, URZ, 0xc0, !UPT ;  /* 0x00003fff05057892 */ /* 0x000fe4000f8ec0ff */
[----:B------:R-:W-:Y:S02]  /*3280*/  UISETP.LT.AND UP0, UPT, UR28, 0x1, UPT ;  /* 0x000000011c00788c */ /* 0x000fe4000bf01270 */
[----:B------:R-:W-:-:S02]  /*3290*/  ULOP3.LUT UR20, UR6, 0x10000, URZ, 0xfc, !UPT ;  /* 0x0001000006147892 */ /* 0x000fc4000f8efcff */
[----:B------:R-:W-:Y:S02]  /*32a0*/  USEL UR29, UR28, 0x1, !UP0 ;  /* 0x000000011c1d7887 */ /* 0x000fe4000c000000 */
[----:B------:R-:W-:Y:S02]  /*32b0*/  ULOP3.LUT UR21, UR5, 0x10000, URZ, 0xfc, !UPT ;  /* 0x0001000005157892 */ /* 0x000fe4000f8efcff */
[----:B------:R-:W-:Y:S02]  /*32c0*/  UIADD3 UR29, UPT, UPT, -UR29, URZ, URZ ;  /* 0x000000ff1d1d7290 */ /* 0x000fe4000fffe1ff */
[----:B-1----:R-:W-:Y:S01]  /*32d0*/  UISETP.GE.AND UP4, UPT, UR8, 0x1, UPT ;  /* 0x000000010800788c */ /* 0x002fe2000bf86270 */
[----:B------:R-:W-:Y:S01]  /*32e0*/  UMOV UR24, 0x0 ;  /* 0x0000000000187882 */ /* 0x000fe20000000000 */
[----:B------:R-:W-:Y:S01]  /*32f0*/  UMOV UR25, 0x4400010 ;  /* 0x0440001000197882 */ /* 0x000fe20000000000 */
[----:B--2---:R-:W-:-:S15]  /*3300*/  R2UR UR30, R0 ;  /* 0x00000000001e72ca */ /* 0x004fde00000e0000 */
.L_x_66:
[----:B------:R-:W-:Y:S02]  /*3310*/  LEA R0, R10, UR17, 0x3 ;  /* 0x000000110a007c11 */ /* 0x000fe4000f8e18ff */
[----:B------:R-:W-:Y:S02]  /*3320*/  SHF.L.U32 R5, R9, 0x1f, RZ ;  /* 0x0000001f09057819 */ /* 0x000fe400000006ff */
[----:B------:R-:W-:Y:S01]  /*3330*/  PLOP3.LUT P0, PT, PT, PT, UP4, 0x80, 0x8 ;  /* 0x000000000008781c */ /* 0x000fe20003f0f048 */
[----:B------:R-:W-:Y:S01]  /*3340*/  VIADD R3, R0, 0xa0 ;  /* 0x000000a000037836 */ /* 0x000fe20000000000 */
[----:B-1----:R-:W1:Y:S02]  /*3350*/  SYNCS.PHASECHK.TRANS64.TRYWAIT P1, [R0+URZ+0x90], R5 ;  /* 0x00009005000075a7 */ /* 0x002e6400080211ff */
[----:B-1-3--:R-:W-:Y:S09]  /*3360*/  @!P1 BRA `(.L_x_60) ;  /* 0x0000006400c49947 */ /* 0x00aff20003800000 */
.L_x_147:
[----:B------:R-:W-:Y:S01]  /*3370*/  LEA R4, R10, UR17, 0x4 ;  /* 0x000000110a047c11 */ /* 0x000fe2000f8e20ff */
[----:B------:R-:W-:Y:S01]  /*3380*/  @UP4 ULEA UR4, UR14, UR17, 0x3 ;  /* 0x000000110e044291 */ /* 0x000fe2000f8e18ff */
[----:B------:R-:W-:Y:S01]  /*3390*/  PLOP3.LUT P2, PT, PT, PT, PT, 0x80, 0x8 ;  /* 0x000000000008781c */ /* 0x000fe20003f4f070 */
[----:B------:R-:W-:Y:S01]  /*33a0*/  ULEA UR23, UR22, UR17, 0x3 ;  /* 0x0000001116177291 */ /* 0x000fe2000f8e18ff */
[----:B------:R-:W-:Y:S02]  /*33b0*/  PRMT R3, RZ, 0x654, R3 ;  /* 0x00000654ff037816 */ /* 0x000fe40000000003 */
[----:B-1----:R-:W1:Y:S01]  /*33c0*/  LDS.128 R4, [R4+0x120] ;  /* 0x0001200004047984 */ /* 0x002e620000000c00 */
[----:B------:R-:W-:Y:S02]  /*33d0*/  @P0 SHF.L.U32 R2, R8, 0x1f, RZ ;  /* 0x0000001f08020819 */ /* 0x000fe400000006ff */
[----:B------:R-:W-:Y:S01]  /*33e0*/  SHF.L.U32 R0, R11, 0x1f, RZ ;  /* 0x0000001f0b007819 */ /* 0x000fe200000006ff */
[----:B------:R-:W-:Y:S01]  /*33f0*/  @!PT LDS RZ, [RZ] ;  /* 0x00000000fffff984 */ /* 0x000fe20000000800 */
[----:B------:R-:W-:Y:S01]  /*3400*/  @!PT LDS RZ, [RZ] ;  /* 0x00000000fffff984 */ /* 0x000fe20000000800 */
[----:B------:R-:W-:Y:S01]  /*3410*/  @!PT LDS RZ, [RZ] ;  /* 0x00000000fffff984 */ /* 0x000fe20000000800 */
[----:B------:R-:W-:Y:S01]  /*3420*/  @!PT LDS RZ, [RZ] ;  /* 0x00000000fffff984 */ /* 0x000fe20000000800 */
[----:B------:R2:W-:Y:S06]  /*3430*/  MEMBAR.ALL.CTA ;  /* 0x0000000000007992 */ /* 0x0005ec0000008000 */
[----:B--2---:R-:W2:Y:S02]  /*3440*/  FENCE.VIEW.ASYNC.S ;  /* 0x00000000000073c6 */ /* 0x004ea40000000000 */
[----:B--2---:R2:W-:Y:S01]  /*3450*/  SYNCS.ARRIVE.TRANS64.RED.A1T0 RZ, [R3+URZ], RZ ;  /* 0x000000ff03ff79a7 */ /* 0x0045e200081004ff */
[----:B------:R2:W3:Y:S01]  /*3460*/  @P0 SYNCS.PHASECHK.TRANS64.TRYWAIT P2, [UR4], R2 ;  /* 0x00000002ff0005a7 */ /* 0x0004e20008041104 */
[----:B------:R-:W-:Y:S01]  /*3470*/  ULEA.HI UR4, UR22, UR22, URZ, 0x1 ;  /* 0x0000001616047291 */ /* 0x000fe2000f8f08ff */
[----:B-1----:R-:W-:-:S03]  /*3480*/  LOP3.LUT P1, RZ, R6, 0x1, RZ, 0xc0, !PT ;  /* 0x0000000106ff7812 */ /* 0x002fc6000782c0ff */
[----:B------:R-:W-:Y:S02]  /*3490*/  USHF.L.U32 UR18, UR4, 0x7, URZ ;  /* 0x0000000704127899 */ /* 0x000fe400080006ff */
[----:B------:R-:W-:Y:S02]  /*34a0*/  ULOP3.LUT UR4, UR4, 0xffe, URZ, 0xc0, !UPT ;  /* 0x00000ffe04047892 */ /* 0x000fe4000f8ec0ff */
[----:B------:R-:W-:Y:S02]  /*34b0*/  ULOP3.LUT UR18, UR18, 0xffffff00, URZ, 0xc0, !UPT ;  /* 0xffffff0012127892 */ /* 0x000fe4000f8ec0ff */
[----:B------:R-:W-:Y:S02]  /*34c0*/  UIADD3 UR4, UPT, UPT, -UR4, UR22, URZ ;  /* 0x0000001604047290 */ /* 0x000fe4000fffe1ff */
[----:B------:R-:W-:Y:S01]  /*34d0*/  UIADD3 UR18, UPT, UPT, UR30, UR18, URZ ;  /* 0x000000121e127290 */ /* 0x000fe2000fffe0ff */
[----:B------:R-:W1:Y:S03]  /*34e0*/  SYNCS.PHASECHK.TRANS64.TRYWAIT P0, [UR23+0xd0], R0 ;  /* 0x0000d000ff0075a7 */ /* 0x000e660008001117 */
[----:B------:R-:W-:Y:S01]  /*34f0*/  ULEA UR18, UR4, UR18, 0x14 ;  /* 0x0000001204127291 */ /* 0x000fe2000f8ea0ff */
[----:B-123--:R-:W-:Y:S11]  /*3500*/  @!P0 BRA `(.L_x_61) ;  /* 0x0000006400708947 */ /* 0x00eff60003800000 */
.L_x_149:
[----:B------:R-:W-:Y:S01]  /*3510*/  IADD3 R10, PT, PT, R10, 0x1, RZ ;  /* 0x000000010a0a7810 */ /* 0x000fe20007ffe0ff */
[----:B------:R-:W-:Y:S06]  /*3520*/  BRA.U !UP4, `(.L_x_62) ;  /* 0x000000010c987547 */ /* 0x000fec000b800000 */
[----:B------:R-:W-:Y:S01]  /*3530*/  UPLOP3.LUT UP2, UPT, UPT, UPT, UPT, 0x40, 0x4 ;  /* 0x000000000004789c */ /* 0x000fe20003f4e870 */
[----:B------:R-:W-:Y:S01]  /*3540*/  UMOV UR16, UR29 ;  /* 0x0000001d00107c82 */ /* 0x000fe20008000000 */
[----:B------:R-:W-:Y:S01]  /*3550*/  UMOV UR15, UR28 ;  /* 0x0000001c000f7c82 */ /* 0x000fe20008000000 */
[----:B------:R-:W-:-:S08]  /*3560*/  UMOV UR6, UR14 ;  /* 0x0000000e00067c82 */ /* 0x000fd00008000000 */
.L_x_65:
[----:B------:R-:W-:Y:S02]  /*3570*/  UIADD3 UR16, UPT, UPT, UR16, 0x1, URZ ;  /* 0x0000000110107890 */ /* 0x000fe4000fffe0ff */
[----:B--2---:R-:W-:Y:S02]  /*3580*/  ULEA UR5, UR6, UR17, 0x3 ;  /* 0x0000001106057291 */ /* 0x004fe4000f8e18ff */
[----:B------:R-:W-:Y:S01]  /*3590*/  UISETP.NE.AND UP3, UPT, UR16, URZ, UPT ;  /* 0x000000ff1000728c */ /* 0x000fe2000bf65270 */
[----:B---3--:R-:W-:Y:S10]  /*35a0*/  @P2 BRA `(.L_x_63) ;  /* 0x00000000000c2947 */ /* 0x008ff40003800000 */
[----:B-1----:R-:W-:Y:S04]  /*35b0*/  SHF.L.U32 R3, R8, 0x1f, RZ ;  /* 0x0000001f08037819 */ /* 0x002fe800000006ff */
[----:B------:R-:W1:Y:S02]  /*35c0*/  SYNCS.PHASECHK.TRANS64.TRYWAIT P0, [UR5], R3 ;  /* 0x00000003ff0075a7 */ /* 0x000e640008001105 */
[----:B-1----:R-:W-:Y:S05]  /*35d0*/  @!P0 BRA `(.L_x_64) ;  /* 0x0000006400548947 */ /* 0x002fea0003800000 */
.L_x_63:
[----:B------:R-:W-:Y:S01]  /*35e0*/  UISETP.NE.AND UP0, UPT, UR15, 0x1, UPT ;  /* 0x000000010f00788c */ /* 0x000fe2000bf05270 */
[----:B------:R-:W-:Y:S01]  /*35f0*/  PLOP3.LUT P2, PT, PT, PT, PT, 0x80, 0x8 ;  /* 0x000000000008781c */ /* 0x000fe20003f4f070 */
[----:B------:R-:W-:Y:S02]  /*3600*/  UIADD3 UR4, UPT, UPT, UR6, 0x1, URZ ;  /* 0x0000000106047890 */ /* 0x000fe4000fffe0ff */
[----:B------:R-:W-:Y:S02]  /*3610*/  ULEA UR12, UR6, UR21, 0xa ;  /* 0x00000015060c7291 */ /* 0x000fe4000f8e50ff */
[----:B------:R-:W-:Y:S01]  /*3620*/  UISETP.NE.AND UP1, UPT, UR4, 0x4, UPT ;  /* 0x000000040400788c */ /* 0x000fe2000bf25270 */
[----:B------:R-:W-:Y:S01]  /*3630*/  PLOP3.LUT P0, PT, PT, PT, UP0, 0x80, 0x8 ;  /* 0x000000000008781c */ /* 0x000fe20003f0f008 */
[----:B------:R-:W-:Y:S02]  /*3640*/  UIADD3 UR10, UPT, UPT, UR12, 0x2, URZ ;  /* 0x000000020c0a7890 */ /* 0x000fe4000fffe0ff */
[----:B------:R-:W-:Y:S02]  /*3650*/  USEL UR7, URZ, 0x1, UP1 ;  /* 0x00000001ff077887 */ /* 0x000fe40008800000 */
[----:B------:R-:W-:Y:S02]  /*3660*/  USEL UR14, UR4, URZ, UP1 ;  /* 0x000000ff040e7287 */ /* 0x000fe40008800000 */
[----:B------:R-:W-:Y:S02]  /*3670*/  UIADD3 UR15, UPT, UPT, UR15, -0x1, URZ ;  /* 0xffffffff0f0f7890 */ /* 0x000fe4000fffe0ff */
[----:B------:R-:W-:Y:S01]  /*3680*/  @UP0 ULEA UR4, UR14, UR17, 0x3 ;  /* 0x000000110e040291 */ /* 0x000fe2000f8e18ff */
[----:B------:R-:W-:Y:S01]  /*3690*/  LOP3.LUT R8, R8, UR7, RZ, 0x3c, !PT ;  /* 0x0000000708087c12 */ /* 0x000fe2000f8e3cff */
[----:B------:R-:W-:Y:S01]  /*36a0*/  UIADD3 UR7, UPT, UPT, UR5, 0x20, URZ ;  /* 0x0000002005077890 */ /* 0x000fe2000fffe0ff */
[----:B------:R-:W-:Y:S02]  /*36b0*/  UMOV UR13, 0x80004020 ;  /* 0x80004020000d7882 */ /* 0x000fe40000000000 */
[----:B-1----:R-:W-:Y:S01]  /*36c0*/  @P0 SHF.L.U32 R0, R8, 0x1f, RZ ;  /* 0x0000001f08000819 */ /* 0x002fe200000006ff */
[----:B------:R-:W-:Y:S01]  /*36d0*/  UMOV UR5, 0x80004020 ;  /* 0x8000402000057882 */ /* 0x000fe20000000000 */
[----:B------:R-:W-:Y:S01]  /*36e0*/  UMOV UR11, 0x80004020 ;  /* 0x80004020000b7882 */ /* 0x000fe20000000000 */
[----:B------:R-:W-:Y:S01]  /*36f0*/  UMOV UR9, 0x80004020 ;  /* 0x8000402000097882 */ /* 0x000fe20000000000 */
[----:B------:R2:W3:Y:S01]  /*3700*/  @P0 SYNCS.PHASECHK.TRANS64.TRYWAIT P2, [UR4], R0 ;  /* 0x00000000ff0005a7 */ /* 0x0004e20008041104 */
[----:B------:R-:W-:Y:S03]  /*3710*/  ULEA UR4, UR6, UR20, 0x8 ;  /* 0x0000001406047291 */ /* 0x000fe6000f8e40ff */
[----:B------:R-:W-:Y:S01]  /*3720*/  UMOV UR6, UR14 ;  /* 0x0000000e00067c82 */ /* 0x000fe20008000000 */
[----:B------:R-:W-:Y:S05]  /*3730*/  UIADD3 UR8, UPT, UPT, UR4, 0x2, URZ ;  /* 0x0000000204087890 */ /* 0x000fea000fffe0ff */
[----:B------:R2:W-:Y:S01]  /*3740*/  UTCQMMA gdesc[UR4], gdesc[UR12], tmem[UR18], tmem[UR26], idesc[UR27], UP2 ;  /* 0x00ff1a0c040075ea */ /* 0x0005e20009000312 */
[----:B------:R-:W-:Y:S03]  /*3750*/  UPLOP3.LUT UP2, UPT, UPT, UPT, UPT, 0x80, 0x8 ;  /* 0x000000000008789c */ /* 0x000fe60003f4f070 */
[----:B------:R2:W-:Y:S01]  /*3760*/  UTCQMMA gdesc[UR8], gdesc[UR10], tmem[UR18], tmem[UR24], idesc[UR25], UPT ;  /* 0x00ff180a080075ea */ /* 0x0005e2000b800312 */
[----:B------:R2:W-:Y:S01]  /*3770*/  UTCBAR.MULTICAST [UR7], URZ, UR19 ;  /* 0x000000ff070073e9 */ /* 0x0005e20008000813 */
[----:B------:R-:W-:Y:S06]  /*3780*/  BRA.U UP3, `(.L_x_65) ;  /* 0xfffffffd03787547 */ /* 0x000fec000b83ffff */
.L_x_62:
[----:B--2---:R-:W-:Y:S01]  /*3790*/  UIADD3 UR4, UPT, UPT, UR22, 0x1, URZ ;  /* 0x0000000116047890 */ /* 0x004fe2000fffe0ff */
[C---:B------:R-:W-:Y:S01]  /*37a0*/  ISETP.NE.AND P0, PT, R10.reuse, 0x2, PT ;  /* 0x000000020a00780c */ /* 0x040fe20003f05270 */
[----:B------:R-:W-:Y:S02]  /*37b0*/  UIADD3 UR5, UPT, UPT, UR23, 0xb0, URZ ;  /* 0x000000b017057890 */ /* 0x000fe4000fffe0ff */
[----:B------:R-:W-:Y:S01]  /*37c0*/  UISETP.NE.AND UP0, UPT, UR4, 0x4, UPT ;  /* 0x000000040400788c */ /* 0x000fe2000bf05270 */
[----:B-1----:R-:W-:Y:S02]  /*37d0*/  SEL R0, RZ, 0x1, P0 ;  /* 0x00000001ff007807 */ /* 0x002fe40000000000 */
[----:B------:R-:W-:Y:S01]  /*37e0*/  SEL R10, R10, RZ, P0 ;  /* 0x000000ff0a0a7207 */ /* 0x000fe20000000000 */
[----:B------:R-:W-:Y:S01]  /*37f0*/  USEL UR6, URZ, 0x1, UP0 ;  /* 0x00000001ff067887 */ /* 0x000fe20008000000 */
[----:B------:R-:W-:Y:S01]  /*3800*/  LOP3.LUT R9, R9, R0, RZ, 0x3c, !PT ;  /* 0x0000000009097212 */ /* 0x000fe200078e3cff */
[----:B------:R-:W-:Y:S01]  /*3810*/  USEL UR22, UR4, URZ, UP0 ;  /* 0x000000ff04167287 */ /* 0x000fe20008000000 */
[----:B------:R1:W-:Y:S03]  /*3820*/  UTCBAR [UR5], URZ ;  /* 0x000000ff050073e9 */ /* 0x0003e600080000ff */
[----:B------:R-:W-:Y:S01]  /*3830*/  LOP3.LUT R11, R11, UR6, RZ, 0x3c, !PT ;  /* 0x000000060b0b7c12 */ /* 0x000fe2000f8e3cff */
[----:B------:R-:W-:Y:S07]  /*3840*/  @P1 BRA `(.L_x_66) ;  /* 0xfffffff800b01947 */ /* 0x000fee000383ffff */
[----:B------:R-:W2:Y:S01]  /*3850*/  S2UR UR8, SR_CgaCtaId ;  /* 0x00000000000879c3 */ /* 0x000ea20000008800 */
[----:B------:R-:W-:Y:S01]  /*3860*/  ELECT P0, URZ, PT ;  /* 0x0000000000ff782f */ /* 0x000fe20003800000 */
[----:B------:R-:W-:Y:S01]  /*3870*/  IMAD.MOV.U32 R0, RZ, RZ, 0x1 ;  /* 0x00000001ff007424 */ /* 0x000fe200078e00ff */
[----:B------:R-:W-:Y:S01]  /*3880*/  UIADD3 UR17, UPT, UPT, UR17, 0xd0, URZ ;  /* 0x000000d011117890 */ /* 0x000fe2000fffe0ff */
[----:B------:R-:W-:Y:S01]  /*3890*/  SHF.L.U32 R3, R11, 0x1f, RZ ;  /* 0x0000001f0b037819 */ /* 0x000fe200000006ff */
[----:B------:R-:W-:-:S03]  /*38a0*/  UMOV UR4, 0x40 ;  /* 0x0000004000047882 */ /* 0x000fc60000000000 */
[----:B------:R-:W-:Y:S01]  /*38b0*/  UVIRTCOUNT.DEALLOC.SMPOOL 0x80 ;  /* 0x000000800000784c */ /* 0x000fe20000000000 */
[----:B--2---:R-:W-:Y:S02]  /*38c0*/  ULEA UR8, UR8, UR4, 0x18 ;  /* 0x0000000408087291 */ /* 0x004fe4000f8ec0ff */
[----:B------:R-:W-:-:S07]  /*38d0*/  ULEA UR4, UR22, UR17, 0x3 ;  /* 0x0000001116047291 */ /* 0x000fce000f8e18ff */
[----:B------:R2:W-:Y:S02]  /*38e0*/  @P0 STS.U8 [UR8+0x1c], R0 ;  /* 0x00001c00ff000988 */ /* 0x0005e40008000008 */
[----:B------:R-:W4:Y:S02]  /*38f0*/  SYNCS.PHASECHK.TRANS64.TRYWAIT P0, [UR4], R3 ;  /* 0x00000003ff0075a7 */ /* 0x000f240008001104 */
[----:B--2-4-:R-:W-:Y:S05]  /*3900*/  @!P0 BRA `(.L_x_67) ;  /* 0x0000006000a08947 */ /* 0x014fea0003800000 */
.L_x_152:
[----:B------:R-:W-:-:S04]  /*3910*/  UIADD3 UR4, UPT, UPT, UR22, 0x1, URZ ;  /* 0x0000000116047890 */ /* 0x000fc8000fffe0ff */
[----:B------:R-:W-:-:S04]  /*3920*/  UISETP.NE.AND UP0, UPT, UR4, 0x4, UPT ;  /* 0x000000040400788c */ /* 0x000fc8000bf05270 */
[----:B------:R-:W-:Y:S02]  /*3930*/  USEL UR6, URZ, 0x1, UP0 ;  /* 0x00000001ff067887 */ /* 0x000fe40008000000 */
[----:B------:R-:W-:-:S04]  /*3940*/  USEL UR4, UR4, URZ, UP0 ;  /* 0x000000ff04047287 */ /* 0x000fc80008000000 */
[----:B-1----:R-:W-:Y:S01]  /*3950*/  ULEA UR5, UR4, UR17, 0x3 ;  /* 0x0000001104057291 */ /* 0x002fe2000f8e18ff */
[----:B------:R-:W-:-:S04]  /*3960*/  LOP3.LUT R2, R11, UR6, RZ, 0x3c, !PT ;  /* 0x000000060b027c12 */ /* 0x000fc8000f8e3cff */
[----:B--2---:R-:W-:-:S04]  /*3970*/  SHF.L.U32 R3, R2, 0x1f, RZ ;  /* 0x0000001f02037819 */ /* 0x004fc800000006ff */
[----:B------:R-:W1:Y:S02]  /*3980*/  SYNCS.PHASECHK.TRANS64.TRYWAIT P0, [UR5], R3 ;  /* 0x00000003ff0075a7 */ /* 0x000e640008001105 */
[----:B-1----:R-:W-:Y:S05]  /*3990*/  @!P0 BRA `(.L_x_68) ;  /* 0x0000006000948947 */ /* 0x002fea0003800000 */
.L_x_154:
        /* <DEDUP_REMOVED lines=9> */
.L_x_156:
[----:B------:R-:W-:-:S04]  /*3a30*/  UIADD3 UR4, UPT, UPT, UR4, 0x1, URZ ;  /* 0x0000000104047890 */ /* 0x000fc8000fffe0ff */
[----:B------:R-:W-:-:S04]  /*3a40*/  UISETP.NE.AND UP0, UPT, UR4, 0x4, UPT ;  /* 0x000000040400788c */ /* 0x000fc8000bf05270 */
[----:B------:R-:W-:Y:S02]  /*3a50*/  USEL UR5, URZ, 0x1, UP0 ;  /* 0x00000001ff057887 */ /* 0x000fe40008000000 */
[----:B------:R-:W-:-:S04]  /*3a60*/  USEL UR4, UR4, URZ, UP0 ;  /* 0x000000ff04047287 */ /* 0x000fc80008000000 */
[----:B------:R-:W-:Y:S01]  /*3a70*/  ULEA UR4, UR4, UR17, 0x3 ;  /* 0x0000001104047291 */ /* 0x000fe2000f8e18ff */
[----:B-1----:R-:W-:-:S04]  /*3a80*/  LOP3.LUT R3, R2, UR5, RZ, 0x3c, !PT ;  /* 0x0000000502037c12 */ /* 0x002fc8000f8e3cff */
[----:B------:R-:W-:-:S04]  /*3a90*/  SHF.L.U32 R3, R3, 0x1f, RZ ;  /* 0x0000001f03037819 */ /* 0x000fc800000006ff */
[----:B------:R-:W1:Y:S02]  /*3aa0*/  SYNCS.PHASECHK.TRANS64.TRYWAIT P0, [UR4], R3 ;  /* 0x00000003ff0075a7 */ /* 0x000e640008001104 */
[----:B-1----:R-:W-:Y:S05]  /*3ab0*/  @!P0 BRA `(.L_x_70) ;  /* 0x00000060007c8947 */ /* 0x002fea0003800000 */
.L_x_158:
[----:B------:R-:W-:Y:S01]  /*3ac0*/  NOP ;  /* 0x0000000000007918 */ /* 0x000fe20000000000 */
[----:B-1----:R-:W1:Y:S01]  /*3ad0*/  LDS R0, [UR8+0x14] ;  /* 0x00001408ff007984 */ /* 0x002e620008000800 */
[----:B------:R-:W-:Y:S01]  /*3ae0*/  ULOP3.LUT UR4, UR30, 0xffff, URZ, 0xc0, !UPT ;  /* 0x0000ffff1e047892 */ /* 0x000fe2000f8ec0ff */
[----:B------:R-:W-:Y:S01]  /*3af0*/  UMOV UR5, 0xffff ;  /* 0x0000ffff00057882 */ /* 0x000fe20000000000 */
[----:B------:R-:W-:Y:S02]  /*3b00*/  UMOV UR6, 0x1 ;  /* 0x0000000100067882 */ /* 0x000fe40000000000 */
[----:B------:R-:W-:-:S04]  /*3b10*/  USHF.R.U32.HI UR4, URZ, 0x5, UR4 ;  /* 0x00000005ff047899 */ /* 0x000fc80008011604 */
[----:B------:R-:W-:Y:S02]  /*3b20*/  USHF.L.U32 UR5, UR5, UR4, URZ ;  /* 0x0000000405057299 */ /* 0x000fe400080006ff */
[----:B------:R-:W-:-:S04]  /*3b30*/  USHF.L.U32 UR4, UR6, UR4, URZ ;  /* 0x0000000406047299 */ /* 0x000fc800080006ff */
[----:B-1----:R-:W-:-:S04]  /*3b40*/  LOP3.LUT R0, R0, UR5, RZ, 0xc0, !PT ;  /* 0x0000000500007c12 */ /* 0x002fc8000f8ec0ff */
[----:B------:R-:W-:-:S13]  /*3b50*/  ISETP.NE.AND P0, PT, R0, UR5, PT ;  /* 0x0000000500007c0c */ /* 0x000fda000bf05270 */
[----:B------:R-:W-:Y:S05]  /*3b60*/  @P0 BRA `(.L_x_71) ;  /* 0x0000000000580947 */ /* 0x000fea0003800000 */
[----:B------:R-:W1:Y:S02]  /*3b70*/  LDS R0, [UR8+0x18] ;  /* 0x00001808ff007984 */ /* 0x000e640008000800 */
[----:B-1----:R-:W-:-:S04]  /*3b80*/  LOP3.LUT R0, R0, UR4, RZ, 0xc0, !PT ;  /* 0x0000000400007c12 */ /* 0x002fc8000f8ec0ff */
[----:B------:R-:W-:-:S13]  /*3b90*/  ISETP.NE.AND P0, PT, R0, UR4, PT ;  /* 0x0000000400007c0c */ /* 0x000fda000bf05270 */
[----:B------:R-:W-:Y:S05]  /*3ba0*/  @P0 BRA `(.L_x_72) ;  /* 0x00000000003c0947 */ /* 0x000fea0003800000 */
[----:B------:R-:W1:Y:S01]  /*3bb0*/  S2R R2, SR_LANEID ;  /* 0x0000000000027919 */ /* 0x000e620000000000 */
[----:B------:R-:W-:Y:S01]  /*3bc0*/  ULOP3.LUT UR5, URZ, UR5, URZ, 0x33, !UPT ;  /* 0x00000005ff057292 */ /* 0x000fe2000f8e33ff */
[----:B------:R-:W-:Y:S01]  /*3bd0*/  LOP3.LUT R4, RZ, UR4, RZ, 0x33, !PT ;  /* 0x00000004ff047c12 */ /* 0x000fe2000f8e33ff */
[----:B------:R-:W-:Y:S02]  /*3be0*/  VOTEU.ANY UR4, UPT, PT ;  /* 0x0000000000047886 */ /* 0x000fe400038e0100 */
[----:B------:R-:W-:Y:S01]  /*3bf0*/  UFLO.U32 UR4, UR4 ;  /* 0x00000004000472bd */ /* 0x000fe200080e0000 */
[----:B------:R-:W2:Y:S01]  /*3c00*/  REDUX UR6, R4 ;  /* 0x00000000040673c4 */ /* 0x000ea20000000000 */
[----:B------:R-:W-:-:S06]  /*3c10*/  IMAD.U32 R0, RZ, RZ, UR5 ;  /* 0x00000005ff007e24 */ /* 0x000fcc000f8e00ff */
[----:B------:R4:W-:Y:S01]  /*3c20*/  UTCATOMSWS.AND URZ, UR5 ;  /* 0x0000000500ff79e3 */ /* 0x0009e20008000000 */
[----:B------:R-:W3:Y:S01]  /*3c30*/  REDUX UR7, R0 ;  /* 0x00000000000773c4 */ /* 0x000ee20000000000 */
[----:B-1----:R-:W-:Y:S01]  /*3c40*/  ISETP.EQ.U32.AND P0, PT, R2, UR4, PT ;  /* 0x0000000402007c0c */ /* 0x002fe2000bf02070 */
[----:B--2---:R-:W-:Y:S01]  /*3c50*/  IMAD.U32 R2, RZ, RZ, UR6 ;  /* 0x00000006ff027e24 */ /* 0x004fe2000f8e00ff */
[----:B---3--:R-:W-:-:S11]  /*3c60*/  MOV R3, UR7 ;  /* 0x0000000700037c02 */ /* 0x008fd60008000f00 */
[----:B------:R4:W-:Y:S04]  /*3c70*/  @P0 ATOMS.AND RZ, [UR8+0x14], R3 ;  /* 0x00001403ffff098c */ /* 0x0009e8000a800008 */
[----:B------:R4:W-:Y:S01]  /*3c80*/  @P0 ATOMS.AND RZ, [UR8+0x18], R2 ;  /* 0x00001802ffff098c */ /* 0x0009e2000a800008 */
[----:B------:R-:W-:Y:S05]  /*3c90*/  BRA `(.L_x_73) ;  /* 0x0000000000147947 */ /* 0x000fea0003800000 */
.L_x_72:
[----:B------:R-:W-:Y:S02]  /*3ca0*/  MOV R2, 0x3cc0 ;  /* 0x00003cc000027802 */ /* 0x000fe40000000f00 */
[----:B---3-5:R-:W-:Y:S05]  /*3cb0*/  CALL.REL.NOINC `($__internal_0_$__cuda_sm10x_tcgen05_guardrail_trap_col_being_dealloced_not_returned_by_alloc) ;  /* 0x0000006400607944 */ /* 0x028fea0003c00000 */
[----:B------:R-:W-:Y:S05]  /*3cc0*/  BRA `(.L_x_73) ;  /* 0x0000000000087947 */ /* 0x000fea0003800000 */
.L_x_71:
[----:B------:R-:W-:Y:S02]  /*3cd0*/  MOV R2, 0x3cf0 ;  /* 0x00003cf000027802 */ /* 0x000fe40000000f00 */
[----:B---3-5:R-:W-:Y:S05]  /*3ce0*/  CALL.REL.NOINC `($__internal_2_$__cuda_sm10x_tcgen05_guardrail_trap_unallocated_columns_being_dealloced) ;  /* 0x00000064006c7944 */ /* 0x028fea0003c00000 */
.L_x_73:
[----:B------:R-:W-:Y:S01]  /*3cf0*/  NOP ;  /* 0x0000000000007918 */ /* 0x000fe20000000000 */
[----:B----4-:R-:W-:Y:S05]  /*3d00*/  EXIT ;  /* 0x000000000000794d */ /* 0x010fea0003800000 */
.L_x_55:
[----:B------:R-:W-:-:S09]  /*3d10*/  UISETP.NE.OR UP0, UPT, UR18, 0x3, !UP3 ;  /* 0x000000031200788c */ /* 0x000fd2000df05670 */
[----:B------:R-:W-:Y:S05]  /*3d20*/  BRA.U UP0, `(.L_x_74) ;  /* 0x0000001100847547 */ /* 0x000fea000b800000 */
[----:B------:R-:W2:Y:S01]  /*3d30*/  LDCU.64 UR4, c[0x0][0x888] ;  /* 0x00011100ff0477ac */ /* 0x000ea20008000a00 */
[----:B------:R-:W3:Y:S01]  /*3d40*/  S2UR UR8, SR_CgaCtaId ;  /* 0x00000000000879c3 */ /* 0x000ee20000008800 */
[----:B------:R-:W-:Y:S02]  /*3d50*/  HFMA2 R9, -RZ, RZ, 0, 0 ;  /* 0x00000000ff097431 */ /* 0x000fe400000001ff */
[----:B------:R-:W-:Y:S01]  /*3d60*/  IMAD.MOV.U32 R11, RZ, RZ, 0x1 ;  /* 0x00000001ff0b7424 */ /* 0x000fe200078e00ff */
[----:B------:R-:W4:Y:S01]  /*3d70*/  LDCU UR40, c[0x0][0x370] ;  /* 0x00006e00ff2877ac */ /* 0x000f220008000800 */
[----:B------:R-:W-:Y:S01]  /*3d80*/  IMAD.MOV.U32 R10, RZ, RZ, RZ ;  /* 0x000000ffff0a7224 */ /* 0x000fe200078e00ff */
[----:B------:R-:W-:Y:S01]  /*3d90*/  MOV R3, 0x1000 ;  /* 0x0000100000037802 */ /* 0x000fe20000000f00 */
[----:B------:R-:W4:Y:S01]  /*3da0*/  LDCU.128 UR44, c[0x0][0xb10] ;  /* 0x00016200ff2c77ac */ /* 0x000f220008000c00 */
[----:B------:R-:W1:Y:S01]  /*3db0*/  LDC.64 R12, c[0x0][0x348] ;  /* 0x0000d200ff0c7b82 */ /* 0x000e620000000a00 */
[----:B------:R-:W3:Y:S01]  /*3dc0*/  LDCU UR37, c[0x0][0x374] ;  /* 0x00006e80ff2577ac */ /* 0x000ee20008000800 */
[----:B------:R-:W3:Y:S01]  /*3dd0*/  LDCU.64 UR38, c[0x0][0x890] ;  /* 0x00011200ff2677ac */ /* 0x000ee20008000a00 */
[----:B------:R-:W3:Y:S01]  /*3de0*/  LDCU UR15, c[0x0][0xb0c] ;  /* 0x00016180ff0f77ac */ /* 0x000ee20008000800 */
[----:B--2---:R-:W-:Y:S01]  /*3df0*/  UISETP.NE.U32.AND UP0, UPT, UR4, URZ, UPT ;  /* 0x000000ff0400728c */ /* 0x004fe2000bf05070 */
[----:B------:R-:W2:Y:S01]  /*3e00*/  LDCU UR54, c[0x0][0xb20] ;  /* 0x00016400ff3677ac */ /* 0x000ea20008000800 */
[----:B------:R-:W2:Y:S01]  /*3e10*/  LDCU UR4, c[0x0][0xb30] ;  /* 0x00016600ff0477ac */ /* 0x000ea20008000800 */
[----:B------:R-:W-:Y:S01]  /*3e20*/  UMOV UR21, 0x400 ;  /* 0x0000040000157882 */ /* 0x000fe20000000000 */
[----:B----4-:R-:W-:-:S02]  /*3e30*/  UIMAD.WIDE.U32 UR52, UR40, UR44, URZ ;  /* 0x0000002c283472a5 */ /* 0x010fc4000f8e00ff */
[----:B---3--:R-:W-:Y:S02]  /*3e40*/  UIMAD.WIDE.U32 UR6, UR37, UR47, URZ ;  /* 0x0000002f250672a5 */ /* 0x008fe4000f8e00ff */
[----:B------:R-:W-:Y:S02]  /*3e50*/  ULEA UR21, UR8, UR21, 0x18 ;  /* 0x0000001508157291 */ /* 0x000fe4000f8ec0ff */
[----:B------:R-:W-:Y:S02]  /*3e60*/  USEL UR41, URZ, 0x1, UP6 ;  /* 0x00000001ff297887 */ /* 0x000fe4000b000000 */
[----:B------:R-:W-:Y:S02]  /*3e70*/  UISETP.NE.U32.AND UP6, UPT, UR38, URZ, UPT ;  /* 0x000000ff2600728c */ /* 0x000fe4000bfc5070 */
[----:B------:R-:W-:Y:S02]  /*3e80*/  UIADD3 UR43, UPT, UPT, UR21, 0x58, URZ ;  /* 0x00000058152b7890 */ /* 0x000fe4000fffe0ff */
[----:B------:R-:W-:-:S02]  /*3e90*/  UIADD3 UR33, UPT, UPT, UR21, 0x40, URZ ;  /* 0x0000004015217890 */ /* 0x000fc4000fffe0ff */
[----:B------:R-:W-:Y:S02]  /*3ea0*/  UIADD3 UR25, UPT, UPT, UR21, 0x48, URZ ;  /* 0x0000004815197890 */ /* 0x000fe4000fffe0ff */
[----:B------:R-:W-:Y:S02]  /*3eb0*/  UIADD3 UR17, UPT, UPT, UR21, 0x50, URZ ;  /* 0x0000005015117890 */ /* 0x000fe4000fffe0ff */
[----:B------:R-:W-:Y:S02]  /*3ec0*/  UISETP.NE.AND.EX UP5, UPT, UR5, URZ, UPT, UP0 ;  /* 0x000000ff0500728c */ /* 0x000fe4000bfa5300 */
[----:B------:R-:W-:Y:S01]  /*3ed0*/  UISETP.NE.AND UP0, UPT, UR42, 0x1, UPT ;  /* 0x000000012a00788c */ /* 0x000fe2000bf05270 */
[----:B------:R-:W-:Y:S01]  /*3ee0*/  UMOV UR52, UR53 ;  /* 0x0000003500347c82 */ /* 0x000fe20008000000 */
[----:B------:R-:W-:Y:S01]  /*3ef0*/  UMOV UR51, UR7 ;  /* 0x0000000700337c82 */ /* 0x000fe20008000000 */
[----:B------:R-:W-:Y:S02]  /*3f00*/  UISETP.NE.AND UP0, UPT, UR15, 0x1, UPT ;  /* 0x000000010f00788c */ /* 0x000fe4000bf05270 */
[----:B------:R-:W-:-:S02]  /*3f10*/  UPLOP3.LUT UP4, UPT, UPT, UPT, UPT, 0x40, 0x4 ;  /* 0x000000000004789c */ /* 0x000fc40003f8e870 */
[----:B------:R-:W-:Y:S01]  /*3f20*/  UISETP.GE.AND UP2, UPT, UR42, 0x1, UPT ;  /* 0x000000012a00788c */ /* 0x000fe2000bf46270 */
[----:B------:R-:W3:Y:S01]  /*3f30*/  LDCU.64 UR22, c[0x0][0xb28] ;  /* 0x00016500ff1677ac */ /* 0x000ee20008000a00 */
[----:B------:R-:W-:Y:S02]  /*3f40*/  UISETP.NE.AND.EX UP6, UPT, UR39, URZ, UPT, UP6 ;  /* 0x000000ff2700728c */ /* 0x000fe4000bfc5360 */
[----:B------:R-:W-:Y:S02]  /*3f50*/  UPRMT UR43, UR8, 0x654, UR43 ;  /* 0x00000654082b7896 */ /* 0x000fe4000800002b */
[----:B------:R-:W-:Y:S02]  /*3f60*/  UPRMT UR50, UR8, 0x654, UR33 ;  /* 0x0000065408327896 */ /* 0x000fe40008000021 */
[----:B------:R-:W-:Y:S02]  /*3f70*/  UPRMT UR49, UR8, 0x654, UR25 ;  /* 0x0000065408317896 */ /* 0x000fe40008000019 */
[----:B------:R-:W-:-:S02]  /*3f80*/  UPRMT UR48, UR8, 0x654, UR17 ;  /* 0x0000065408307896 */ /* 0x000fc40008000011 */
[----:B------:R-:W-:Y:S02]  /*3f90*/  USHF.R.U32.HI UR52, URZ, UR45, UR52 ;  /* 0x0000002dff347299 */ /* 0x000fe40008011634 */
[----:B--2---:R-:W-:Y:S02]  /*3fa0*/  USHF.R.U32.HI UR51, URZ, UR54, UR51 ;  /* 0x00000036ff337299 */ /* 0x004fe40008011633 */
[----:B------:R-:W-:Y:S02]  /*3fb0*/  UISETP.NE.AND UP0, UPT, UR46, 0x1, UPT ;  /* 0x000000012e00788c */ /* 0x000fe4000bf05270 */
[----:B-1----:R-:W-:-:S11]  /*3fc0*/  UISETP.NE.AND UP3, UPT, UR4, 0x1, UPT ;  /* 0x000000010400788c */ /* 0x002fd6000bf65270 */
.L_x_85:
[C---:B------:R-:W-:Y:S02]  /*3fd0*/  LEA R8, R10.reuse, UR21, 0x3 ;  /* 0x000000150a087c11 */ /* 0x040fe4000f8e18ff */
[----:B------:R-:W-:Y:S02]  /*3fe0*/  SHF.L.U32 R5, R9, 0x1f, RZ ;  /* 0x0000001f09057819 */ /* 0x000fe400000006ff */
[----:B------:R-:W-:Y:S02]  /*3ff0*/  LEA R6, R10, UR21, 0x4 ;  /* 0x000000150a067c11 */ /* 0x000fe4000f8e20ff */
[----:B-1----:R-:W1:Y:S02]  /*4000*/  SYNCS.PHASECHK.TRANS64.TRYWAIT P0, [R8+URZ+0x90], R5 ;  /* 0x00009005080075a7 */ /* 0x002e6400080011ff */
[----:B-1----:R-:W-:Y:S05]  /*4010*/  @!P0 BRA `(.L_x_75) ;  /* 0x0000005c003c8947 */ /* 0x002fea0003800000 */
.L_x_159:
[----:B-1----:R-:W1:Y:S01]  /*4020*/  LDS.128 R4, [R6+0x120] ;  /* 0x0001200006047984 */ /* 0x002e620000000c00 */
[----:B------:R-:W-:Y:S01]  /*4030*/  UISETP.GE.AND UP0, UPT, UR42, 0x1, UPT ;  /* 0x000000012a00788c */ /* 0x000fe2000bf06270 */
[----:B------:R-:W-:Y:S01]  /*4040*/  @!PT LDS RZ, [RZ] ;  /* 0x00000000fffff984 */ /* 0x000fe20000000800 */
[----:B------:R-:W-:Y:S01]  /*4050*/  @!PT LDS RZ, [RZ] ;  /* 0x00000000fffff984 */ /* 0x000fe20000000800 */
[----:B------:R-:W-:Y:S01]  /*4060*/  @!PT LDS RZ, [RZ] ;  /* 0x00000000fffff984 */ /* 0x000fe20000000800 */
[----:B------:R-:W-:Y:S01]  /*4070*/  @!PT LDS RZ, [RZ] ;  /* 0x00000000fffff984 */ /* 0x000fe20000000800 */
[----:B------:R2:W-:Y:S06]  /*4080*/  MEMBAR.ALL.CTA ;  /* 0x0000000000007992 */ /* 0x0005ec0000008000 */
[----:B--2---:R-:W2:Y:S01]  /*4090*/  FENCE.VIEW.ASYNC.S ;  /* 0x00000000000073c6 */ /* 0x004ea20000000000 */
[----:B-1----:R-:W-:Y:S11]  /*40a0*/  LOP3.LUT P0, RZ, R6, 0x1, RZ, 0xc0, !PT ;  /* 0x0000000106ff7812 */ /* 0x002ff6000780c0ff */
[----:B------:R-:W-:Y:S02]  /*40b0*/  @!UPT UIADD3 URZ, UPT, UPT, URZ, URZ, URZ ;  /* 0x000000fffffff290 */ /* 0x000fe4000fffe0ff */
[----:B--2---:R-:W-:Y:S01]  /*40c0*/  VOTEU.ANY UP2, P0 ;  /* 0x0000000000ff7886 */ /* 0x004fe20000040100 */
[----:B------:R-:W-:Y:S11]  /*40d0*/  PLOP3.LUT P0, PT, PT, PT, UP2, 0x80, 0x8 ;  /* 0x000000000008781c */ /* 0x000ff60003f0f028 */
[----:B------:R-:W-:Y:S02]  /*40e0*/  @!UPT UIADD3 URZ, UPT, UPT, URZ, URZ, URZ ;  /* 0x000000fffffff290 */ /* 0x000fe4000fffe0ff */
[----:B------:R-:W-:Y:S02]  /*40f0*/  @P0 SHF.R.U32.HI R0, RZ, 0x10, R5 ;  /* 0x00000010ff000819 */ /* 0x000fe40000011605 */
[----:B------:R-:W-:Y:S02]  /*4100*/  @P0 MOV R2, R4 ;  /* 0x0000000400020202 */ /* 0x000fe40000000f00 */
[----:B------:R-:W-:Y:S01]  /*4110*/  @P0 R2UR UR4, R0 ;  /* 0x00000000000402ca */ /* 0x000fe200000e0000 */
[----:B------:R-:W-:Y:S01]  /*4120*/  VIADD R0, R8, 0xa0 ;  /* 0x000000a008007836 */ /* 0x000fe20000000000 */
[----:B------:R-:W-:Y:S02]  /*4130*/  @P0 LOP3.LUT R4, R5, 0xffff, RZ, 0xc0, !PT ;  /* 0x0000ffff05040812 */ /* 0x000fe400078ec0ff */
[----:B------:R-:W-:Y:S02]  /*4140*/  @P0 R2UR UR6, R2 ;  /* 0x00000000020602ca */ /* 0x000fe400000e0000 */
[----:B------:R-:W-:Y:S02]  /*4150*/  PRMT R0, RZ, 0x654, R0 ;  /* 0x00000654ff007816 */ /* 0x000fe40000000000 */
[----:B------:R-:W-:Y:S02]  /*4160*/  @P0 R2UR UR5, R4 ;  /* 0x00000000040502ca */ /* 0x000fe400000e0000 */
[----:B------:R1:W-:Y:S03]  /*4170*/  SYNCS.ARRIVE.TRANS64.RED.A1T0 RZ, [R0+URZ], RZ ;  /* 0x000000ff00ff79a7 */ /* 0x0003e600081004ff */
[----:B------:R-:W-:Y:S04]  /*4180*/  @UP2 UMOV UR29, UR4 ;  /* 0x00000004001d2c82 */ /* 0x000fe80008000000 */
[----:B------:R-:W-:Y:S04]  /*4190*/  @UP2 UMOV UR14, UR6 ;  /* 0x00000006000e2c82 */ /* 0x000fe80008000000 */
[----:B------:R-:W-:Y:S01]  /*41a0*/  @UP2 UMOV UR13, UR5 ;  /* 0x00000005000d2c82 */ /* 0x000fe20008000000 */
[----:B------:R-:W-:Y:S05]  /*41b0*/  BRA.U !UP0, `(.L_x_76) ;  /* 0x0000000108c07547 */ /* 0x000fea000b800000 */
[----:B------:R-:W-:Y:S02]  /*41c0*/  UIMAD.WIDE.U32 UR18, UR13, UR47, URZ ;  /* 0x0000002f0d1272a5 */ /* 0x000fe4000f8e00ff */
[----:B------:R-:W-:Y:S02]  /*41d0*/  UP2UR UR16, UPR, URZ, 0x4 ;  /* 0x00000004ff107883 */ /* 0x000fe40008000000 */
[----:B------:R-:W-:Y:S02]  /*41e0*/  UISETP.NE.AND UP2, UPT, UR46, 0x1, UPT ;  /* 0x000000012e00788c */ /* 0x000fe4000bf45270 */
[----:B------:R-:W-:Y:S02]  /*41f0*/  UIMAD.WIDE.U32 UR26, UR14, UR44, URZ ;  /* 0x0000002c0e1a72a5 */ /* 0x000fe4000f8e00ff */
[----:B------:R-:W-:Y:S02]  /*4200*/  USEL UR4, UR37, UR51, !UP2 ;  /* 0x0000003325047287 */ /* 0x000fe4000d000000 */
[----:B------:R-:W-:Y:S02]  /*4210*/  UISETP.NE.AND UP0, UPT, UR15, 0x1, UPT ;  /* 0x000000010f00788c */ /* 0x000fe4000bf05270 */
[----:B------:R-:W-:Y:S02]  /*4220*/  UP2UR UR20, UPR, URZ, 0x2 ;  /* 0x00000002ff147883 */ /* 0x000fe40008000000 */
[----:B------:R-:W-:Y:S02]  /*4230*/  UISETP.NE.AND UP1, UPT, UR42, 0x1, UPT ;  /* 0x000000012a00788c */ /* 0x000fe4000bf25270 */
[----:B---3--:R-:W-:Y:S02]  /*4240*/  UIMAD.WIDE.U32 UR8, UR4, UR22, URZ ;  /* 0x00000016040872a5 */ /* 0x008fe4000f8e00ff */
[----:B------:R-:W-:Y:S01]  /*4250*/  USEL UR7, UR40, UR52, !UP0 ;  /* 0x0000003428077287 */ /* 0x000fe2000c000000 */
[----:B------:R-:W-:Y:S02]  /*4260*/  UMOV UR5, UR19 ;  /* 0x0000001300057c82 */ /* 0x000fe40008000000 */
[----:B------:R-:W-:Y:S02]  /*4270*/  USHF.R.U32.HI UR6, URZ, UR54, UR5 ;  /* 0x00000036ff067299 */ /* 0x000fe40008011605 */
[----:B------:R-:W-:Y:S02]  /*4280*/  UIMAD.WIDE.U32 UR10, UR7, UR22, URZ ;  /* 0x00000016070a72a5 */ /* 0x000fe4000f8e00ff */
[----:B------:R-:W-:Y:S02]  /*4290*/  USEL UR6, UR13, UR6, !UP2 ;  /* 0x000000060d067287 */ /* 0x000fe4000d000000 */
[----:B------:R-:W-:Y:S01]  /*42a0*/  UISETP.NE.AND UP2, UPT, UR16, URZ, UPT ;  /* 0x000000ff1000728c */ /* 0x000fe2000bf45270 */
[----:B------:R-:W-:Y:S02]  /*42b0*/  UMOV UR5, UR27 ;  /* 0x0000001b00057c82 */ /* 0x000fe40008000000 */
[----:B------:R-:W-:Y:S03]  /*42c0*/  USHF.R.U32.HI UR12, URZ, UR45, UR5 ;  /* 0x0000002dff0c7299 */ /* 0x000fe60008011605 */
[----:B------:R-:W-:Y:S02]  /*42d0*/  UMOV UR5, UR9 ;  /* 0x0000000900057c82 */ /* 0x000fe40008000000 */
[----:B------:R-:W-:Y:S03]  /*42e0*/  @UP1 USHF.R.U32.HI UR4, URZ, UR23, UR5 ;  /* 0x00000017ff041299 */ /* 0x000fe60008011605 */
[----:B------:R-:W-:Y:S01]  /*42f0*/  UMOV UR5, UR11 ;  /* 0x0000000b00057c82 */ /* 0x000fe20008000000 */
[----:B------:R-:W-:Y:S02]  /*4300*/  UIMAD UR4, UR42, UR4, URZ ;  /* 0x000000042a0472a4 */ /* 0x000fe4000f8e02ff */
[----:B------:R-:W-:Y:S02]  /*4310*/  @UP1 USHF.R.U32.HI UR7, URZ, UR23, UR5 ;  /* 0x00000017ff071299 */ /* 0x000fe40008011605 */
[----:B------:R-:W-:Y:S02]  /*4320*/  USEL UR5, UR14, UR12, !UP0 ;  /* 0x0000000c0e057287 */ /* 0x000fe4000c000000 */
[----:B------:R-:W-:Y:S02]  /*4330*/  UIMAD.WIDE.U32 UR10, UR6, UR22, URZ ;  /* 0x00000016060a72a5 */ /* 0x000fe4000f8e00ff */
[----:B------:R-:W-:Y:S02]  /*4340*/  UIMAD UR8, UR42, UR7, URZ ;  /* 0x000000072a0872a4 */ /* 0x000fe4000f8e02ff */
[----:B------:R-:W-:Y:S03]  /*4350*/  UISETP.GE.AND UP0, UPT, UR6, UR4, UPT ;  /* 0x000000040600728c */ /* 0x000fe6000bf06270 */
[----:B------:R-:W-:Y:S01]  /*4360*/  UMOV UR4, UR11 ;  /* 0x0000000b00047c82 */ /* 0x000fe20008000000 */
[----:B------:R-:W-:Y:S02]  /*4370*/  UISETP.GE.OR UP0, UPT, UR5, UR8, UP0 ;  /* 0x000000080500728c */ /* 0x000fe40008706670 */
[----:B------:R-:W-:Y:S02]  /*4380*/  USHF.R.U32.HI UR4, URZ, UR23, UR4 ;  /* 0x00000017ff047299 */ /* 0x000fe40008011604 */
[----:B------:R-:W-:Y:S02]  /*4390*/  UIMAD.WIDE.U32 UR8, UR5, UR22, URZ ;  /* 0x00000016050872a5 */ /* 0x000fe4000f8e00ff */
[----:B------:R-:W-:Y:S04]  /*43a0*/  USEL UR10, UR6, UR4, !UP1 ;  /* 0x00000004060a7287 */ /* 0x000fe8000c800000 */
[----:B------:R-:W-:Y:S01]  /*43b0*/  UIADD3 UR11, UPT, UPT, -UR10, URZ, URZ ;  /* 0x000000ff0a0b7290 */ /* 0x000fe2000fffe1ff */
[----:B------:R-:W-:Y:S02]  /*43c0*/  @!UP0 UMOV UR4, UR9 ;  /* 0x0000000900048c82 */ /* 0x000fe40008000000 */
[----:B------:R-:W-:Y:S02]  /*43d0*/  @!UP0 USHF.R.U32.HI UR4, URZ, UR23, UR4 ;  /* 0x00000017ff048299 */ /* 0x000fe40008011604 */
[----:B------:R-:W-:Y:S02]  /*43e0*/  UIMAD UR8, UR42, UR11, UR6 ;  /* 0x0000000b2a0872a4 */ /* 0x000fe4000f8e0206 */
[----:B------:R-:W-:Y:S02]  /*43f0*/  @!UP0 USEL UR4, UR5, UR4, !UP1 ;  /* 0x0000000405048287 */ /* 0x000fe4000c800000 */
[----:B------:R-:W-:Y:S02]  /*4400*/  UISETP.NE.AND UP1, UPT, UR20, URZ, UPT ;  /* 0x000000ff1400728c */ /* 0x000fe4000bf25270 */
[----:B------:R-:W-:Y:S02]  /*4410*/  @!UP0 UIMAD UR8, UR7, UR8, UR4 ;  /* 0x00000008070882a4 */ /* 0x000fe4000f8e0204 */
[----:B------:R-:W-:Y:S02]  /*4420*/  @!UP0 UIADD3 UR9, UPT, UPT, UR10, -UR4, URZ ;  /* 0x800000040a098290 */ /* 0x000fe4000fffe0ff */
[----:B------:R-:W-:Y:S02]  /*4430*/  UIADD3 UR4, UPT, UPT, -UR5, URZ, URZ ;  /* 0x000000ff05047290 */ /* 0x000fe4000fffe1ff */
[----:B------:R-:W-:Y:S02]  /*4440*/  UIADD3 UR7, UPT, UPT, -UR6, URZ, URZ ;  /* 0x000000ff06077290 */ /* 0x000fe4000fffe1ff */
[----:B------:R-:W-:Y:S02]  /*4450*/  @!UP0 UIMAD UR6, UR9, UR42, UR5 ;  /* 0x0000002a090682a4 */ /* 0x000fe4000f8e0205 */
[----:B------:R-:W-:Y:S02]  /*4460*/  UIMAD UR14, UR15, UR4, UR14 ;  /* 0x000000040f0e72a4 */ /* 0x000fe4000f8e020e */
[----:B------:R-:W-:Y:S01]  /*4470*/  UIMAD UR13, UR46, UR7, UR13 ;  /* 0x000000072e0d72a4 */ /* 0x000fe2000f8e020d */
[----:B------:R-:W-:Y:S02]  /*4480*/  @!UP0 UMOV UR5, UR8 ;  /* 0x0000000800058c82 */ /* 0x000fe40008000000 */
[----:B------:R-:W-:Y:S02]  /*4490*/  UIMAD UR14, UR5, UR15, UR14 ;  /* 0x0000000f050e72a4 */ /* 0x000fe4000f8e020e */
[----:B------:R-:W-:Y:S11]  /*44a0*/  UIMAD UR13, UR6, UR46, UR13 ;  /* 0x0000002e060d72a4 */ /* 0x000ff6000f8e020d */
[----:B------:R-:W-:Y:S01]  /*44b0*/  @!UPT UIADD3 URZ, UPT, UPT, URZ, URZ, URZ ;  /* 0x000000fffffff290 */ /* 0x000fe2000fffe0ff */
.L_x_76:
[----:B------:R-:W2:Y:S01]  /*44c0*/  @!UP3 LDCU.128 UR8, c[0x0][0xb10] ;  /* 0x00016200ff08b7ac */ /* 0x000ea20008000c00 */
[----:B------:R-:W-:Y:S02]  /*44d0*/  ISETP.NE.U32.AND P0, PT, RZ, UR38, PT ;  /* 0x00000026ff007c0c */ /* 0x000fe4000bf05070 */
[----:B------:R-:W-:Y:S02]  /*44e0*/  SHF.L.U32 R4, R11, 0x1f, RZ ;  /* 0x0000001f0b047819 */ /* 0x000fe400000006ff */
[----:B------:R-:W-:Y:S01]  /*44f0*/  ISETP.NE.AND.EX P0, PT, RZ, UR39, PT, P0 ;  /* 0x00000027ff007c0c */ /* 0x000fe2000bf05300 */
[----:B------:R-:W4:Y:S01]  /*4500*/  @!UP3 LDCU UR5, c[0x0][0xb0c] ;  /* 0x00016180ff05b7ac */ /* 0x000f220008000800 */
[----:B------:R-:W-:Y:S02]  /*4510*/  USHF.L.U32 UR35, UR30, 0x6, URZ ;  /* 0x000000061e237899 */ /* 0x000fe400080006ff */
[----:B------:R-:W-:Y:S02]  /*4520*/  USHF.L.U32 UR34, UR31, 0x8, URZ ;  /* 0x000000081f227899 */ /* 0x000fe400080006ff */
[----:B--2---:R-:W-:Y:S07]  /*4530*/  UIMAD.WIDE.U32 UR6, UR14, UR8, URZ ;  /* 0x000000080e0672a5 */ /* 0x004fee000f8e00ff */
[----:B------:R-:W-:Y:S01]  /*4540*/  @!UP3 UMOV UR4, UR7 ;  /* 0x000000070004bc82 */ /* 0x000fe20008000000 */
[----:B----4-:R-:W-:Y:S02]  /*4550*/  @!UP3 UISETP.NE.AND UP0, UPT, UR5, 0x1, UPT ;  /* 0x000000010500b88c */ /* 0x010fe4000bf05270 */
[----:B------:R-:W-:Y:S02]  /*4560*/  @!UP3 USHF.R.U32.HI UR4, URZ, UR9, UR4 ;  /* 0x00000009ff04b299 */ /* 0x000fe40008011604 */
[----:B------:R-:W-:Y:S02]  /*4570*/  UIMAD.WIDE.U32 UR6, UR13, UR11, URZ ;  /* 0x0000000b0d0672a5 */ /* 0x000fe4000f8e00ff */
[----:B------:R-:W-:Y:S02]  /*4580*/  @!UP3 USEL UR8, UR14, UR4, !UP0 ;  /* 0x000000040e08b287 */ /* 0x000fe4000c000000 */
[----:B------:R-:W-:Y:S03]  /*4590*/  @!UP3 UISETP.NE.AND UP0, UPT, UR10, 0x1, UPT ;  /* 0x000000010a00b88c */ /* 0x000fe6000bf05270 */
[----:B------:R-:W-:Y:S02]  /*45a0*/  @!UP3 UMOV UR6, UR7 ;  /* 0x000000070006bc82 */ /* 0x000fe40008000000 */
[----:B------:R-:W2:Y:S02]  /*45b0*/  @!UP3 LDCU UR4, c[0x0][0xb20] ;  /* 0x00016400ff04b7ac */ /* 0x000ea40008000800 */
[----:B--2---:R-:W-:Y:S04]  /*45c0*/  @!UP3 USHF.R.U32.HI UR6, URZ, UR4, UR6 ;  /* 0x00000004ff06b299 */ /* 0x004fe80008011606 */
[----:B------:R-:W-:Y:S04]  /*45d0*/  @!UP3 USEL UR6, UR13, UR6, !UP0 ;  /* 0x000000060d06b287 */ /* 0x000fe8000c000000 */
[----:B------:R-:W-:Y:S02]  /*45e0*/  @!UP3 UIADD3 UR4, UPT, UPT, -UR8, UR6, URZ ;  /* 0x000000060804b290 */ /* 0x000fe4000fffe1ff */
[----:B------:R-:W-:Y:S02]  /*45f0*/  @!UP3 UIADD3 UR6, UPT, UPT, UR8, -UR6, URZ ;  /* 0x800000060806b290 */ /* 0x000fe4000fffe0ff */
[----:B------:R-:W-:Y:S02]  /*4600*/  @!UP3 UIMAD UR14, UR4, UR5, UR14 ;  /* 0x00000005040eb2a4 */ /* 0x000fe4000f8e020e */
[----:B------:R-:W-:Y:S01]  /*4610*/  @!UP3 UIMAD UR13, UR6, UR10, UR13 ;  /* 0x0000000a060db2a4 */ /* 0x000fe2000f8e020d */
[----:B------:R-:W-:Y:S11]  /*4620*/  BRA.U UP4, `(.L_x_77) ;  /* 0x0000000104107547 */ /* 0x000ff6000b800000 */
[----:B-1----:R-:W-:Y:S04]  /*4630*/  MOV R0, UR41 ;  /* 0x0000002900007c02 */ /* 0x002fe80008000f00 */
[----:B------:R-:W-:Y:S04]  /*4640*/  SHF.L.U32 R5, R0, 0x1f, RZ ;  /* 0x0000001f00057819 */ /* 0x000fe800000006ff */
[----:B------:R-:W1:Y:S02]  /*4650*/  SYNCS.PHASECHK.TRANS64.TRYWAIT P1, [UR21+0x88], R5 ;  /* 0x00008805ff0075a7 */ /* 0x000e640008021115 */
[----:B-1----:R-:W-:Y:S05]  /*4660*/  @!P1 BRA `(.L_x_78) ;  /* 0x0000005400bc9947 */ /* 0x002fea0003800000 */
.L_x_77:
[----:B------:R-:W-:Y:S05]  /*4670*/  BRA.U !UP6, `(.L_x_79) ;  /* 0x000000010e387547 */ /* 0x000fea000b800000 */
[----:B------:R-:W-:Y:S01]  /*4680*/  UPLOP3.LUT UP1, UPT, UPT, UPT, UP5, 0x80, 0x8 ;  /* 0x000000000008789c */ /* 0x000fe20003f2f050 */
[----:B-1----:R-:W-:Y:S01]  /*4690*/  HFMA2 R0, -RZ, RZ, 0, 5.9604644775390625e-08 ;  /* 0x00000001ff007431 */ /* 0x002fe200000001ff */
[----:B------:R-:W1:Y:S01]  /*46a0*/  LDCU.64 UR8, c[0x0][0x358] ;  /* 0x00006b00ff0877ac */ /* 0x000e620008000a00 */
[----:B------:R-:W-:Y:S03]  /*46b0*/  IMAD.MOV.U32 R85, RZ, RZ, 0x1 ;  /* 0x00000001ff557424 */ /* 0x000fe600078e00ff */
[----:B------:R-:W-:Y:S05]  /*46c0*/  PLOP3.LUT P1, PT, PT, PT, UP1, 0x80, 0x8 ;  /* 0x000000000008781c */ /* 0x000fea0003f2f018 */
[----:B------:R-:W2:Y:S01]  /*46d0*/  @UP1 LDCU.64 UR4, c[0x0][0x888] ;  /* 0x00011100ff0417ac */ /* 0x000ea20008000a00 */
[----:B------:R-:W-:Y:S07]  /*46e0*/  @UP1 UIMAD UR6, UR36, UR38, URZ ;  /* 0x00000026240612a4 */ /* 0x000fee000f8e02ff */
[----:B------:R-:W-:Y:S01]  /*46f0*/  @!P1 PRMT R85, R0, 0x7610, R85 ;  /* 0x0000761000559816 */ /* 0x000fe20000000055 */
[----:B--2---:R-:W-:Y:S06]  /*4700*/  @UP1 UIMAD.WIDE UR4, UR6, 0x4, UR4 ;  /* 0x00000004060418a5 */ /* 0x004fec000f8e0204 */
[----:B------:R-:W-:Y:S01]  /*4710*/  IMAD.U32 R6, RZ, RZ, UR4 ;  /* 0x00000004ff067e24 */ /* 0x000fe2000f8e00ff */
[----:B------:R-:W-:Y:S04]  /*4720*/  MOV R7, UR5 ;  /* 0x0000000500077c02 */ /* 0x000fe80008000f00 */
[----:B------:R-:W2:Y:S01]  /*4730*/  @!UP1 LDCU UR4, c[0x0][0x880] ;  /* 0x00011000ff0497ac */ /* 0x000ea20008000800 */
[----:B-1---5:R4:W5:Y:S02]  /*4740*/  @P1 LDG.E R41, desc[UR8][R6.64] ;  /* 0x0000000806291981 */ /* 0x022964000c1e1900 */
[----:B--2-4-:R-:W-:Y:S07]  /*4750*/  @!P1 IMAD.U32 R41, RZ, RZ, UR4 ;  /* 0x00000004ff299e24 */ /* 0x014fee000f8e00ff */
.L_x_79:
[----:B-----5:R-:W-:Y:S01]  /*4760*/  @!P0 FSETP.EQ.AND P2, PT, R41, RZ, PT ;  /* 0x000000ff2900820b */ /* 0x020fe20003f42000 */
[----:B------:R-:W-:Y:S01]  /*4770*/  @!UPT UIADD3 URZ, UPT, UPT, URZ, URZ, URZ ;  /* 0x000000fffffff290 */ /* 0x000fe2000fffe0ff */
[----:B------:R-:W-:Y:S11]  /*4780*/  @!P0 BRA `(.L_x_80) ;  /* 0x0000000000148947 */ /* 0x000ff60003800000 */
[----:B------:R-:W-:Y:S02]  /*4790*/  LOP3.LUT P0, RZ, R85, 0xff, RZ, 0xc0, !PT ;  /* 0x000000ff55ff7812 */ /* 0x000fe4000780c0ff */
[----:B------:R-:W-:Y:S04]  /*47a0*/  PLOP3.LUT P2, PT, PT, PT, UP1, 0x80, 0x8 ;  /* 0x000000000008781c */ /* 0x000fe80003f4f018 */
[----:B------:R-:W-:Y:S07]  /*47b0*/  PLOP3.LUT P2, PT, P2, PT, PT, 0x8, 0x80 ;  /* 0x000000000080781c */ /* 0x000fee000174e170 */
[----:B------:R-:W-:Y:S11]  /*47c0*/  @P0 FSETP.EQ.AND P2, PT, R41, RZ, PT ;  /* 0x000000ff2900020b */ /* 0x000ff60003f42000 */
[----:B------:R-:W-:Y:S02]  /*47d0*/  @!UPT UIADD3 URZ, UPT, UPT, URZ, URZ, URZ ;  /* 0x000000fffffff290 */ /* 0x000fe4000fffe0ff */
.L_x_80:
[----:B------:R-:W2:Y:S01]  /*47e0*/  SYNCS.PHASECHK.TRANS64.TRYWAIT P0, [UR21+0x60], R4 ;  /* 0x00006004ff0075a7 */ /* 0x000ea20008001115 */
[----:B------:R-:W-:Y:S04]  /*47f0*/  ELECT P1, URZ, PT ;  /* 0x0000000000ff782f */ /* 0x000fe80003820000 */
[----:B------:R-:W-:Y:S01]  /*4800*/  PLOP3.LUT P1, PT, P2, P1, PT, 0xf2, 0x2f ;  /* 0x00000000002f781c */ /* 0x000fe20001723e72 */
[----:B------:R-:W-:Y:S01]  /*4810*/  @!UPT UIADD3 URZ, UPT, UPT, URZ, URZ, URZ ;  /* 0x000000fffffff290 */ /* 0x000fe2000fffe0ff */
[----:B--2---:R-:W-:Y:S11]  /*4820*/  @!P0 BRA `(.L_x_81) ;  /* 0x0000005400648947 */ /* 0x004ff60003800000 */
.L_x_162:
[----:B------:R-:W-:Y:S01]  /*4830*/  @!P1 IADD3 R2, P0, PT, R12, 0x580, RZ ;  /* 0x000005800c029810 */ /* 0x000fe20007f1e0ff */
[----:B------:R-:W-:Y:S01]  /*4840*/  VOTEU.ALL UP0, P1 ;  /* 0x0000000000ff7886 */ /* 0x000fe20000800000 */
[----:B------:R-:W-:Y:S01]  /*4850*/  UMOV UR6, 0x0 ;  /* 0x0000000000067882 */ /* 0x000fe20000000000 */
[----:B------:R-:W-:Y:S01]  /*4860*/  UMOV UR7, 0x10000000 ;  /* 0x1000000000077882 */ /* 0x000fe20000000000 */
[----:B------:R-:W-:Y:S01]  /*4870*/  @!P1 R2UR UR5, R2 ;  /* 0x00000000020592ca */ /* 0x000fe200000e0000 */
[----:B-1----:R-:W-:Y:S01]  /*4880*/  @!P1 IMAD.X R0, RZ, RZ, R13, P0 ;  /* 0x000000ffff009224 */ /* 0x002fe200000e060d */
[----:B------:R-:W-:Y:S01]  /*4890*/  @!UP0 UIADD3 UR32, UPT, UPT, UR21, 0x200, URZ ;  /* 0x0000020015208890 */ /* 0x000fe2000fffe0ff */
[----:B------:R-:W-:Y:S03]  /*48a0*/  VOTEU.ALL UP0, P1 ;  /* 0x0000000000ff7886 */ /* 0x000fe60000800000 */
[----:B------:R-:W-:Y:S01]  /*48b0*/  @!P1 R2UR UR4, R0 ;  /* 0x00000000000492ca */ /* 0x000fe200000e0000 */
[----:B------:R-:W-:Y:S06]  /*48c0*/  @!P1 IMAD.MOV.U32 R0, RZ, RZ, 0x1000 ;  /* 0x00001000ff009424 */ /* 0x000fec00078e00ff */
[----:B------:R-:W-:Y:S06]  /*48d0*/  IMAD.U32 R6, RZ, RZ, UR5 ;  /* 0x00000005ff067e24 */ /* 0x000fec000f8e00ff */
[----:B------:R-:W-:Y:S01]  /*48e0*/  IMAD.U32 R7, RZ, RZ, UR4 ;  /* 0x00000004ff077e24 */ /* 0x000fe2000f8e00ff */
[----:B------:R-:W-:Y:S04]  /*48f0*/  @!P1 R2UR UR4, R6 ;  /* 0x00000000060492ca */ /* 0x000fe800000e0000 */
[----:B------:R-:W-:Y:S11]  /*4900*/  @!P1 R2UR UR5, R7 ;  /* 0x00000000070592ca */ /* 0x000ff600000e0000 */
[----:B------:R-:W-:Y:S02]  /*4910*/  @!UPT UIADD3 URZ, UPT, UPT, URZ, URZ, URZ ;  /* 0x000000fffffff290 */ /* 0x000fe4000fffe0ff */
[----:B------:R1:W-:Y:S01]  /*4920*/  @!UP0 UTMALDG.3D [UR32], [UR4], desc[UR6] ;  /* 0x00000620040085b4 */ /* 0x0003e20008011000 */
[----:B------:R1:W-:Y:S01]  /*4930*/  @!P1 SYNCS.ARRIVE.TRANS64.RED.A0TR RZ, [UR21+0x40], R0 ;  /* 0x00004000ffff99a7 */ /* 0x0003e20008300415 */
[----:B------:R-:W-:Y:S01]  /*4940*/  SYNCS.ARRIVE.TRANS64.RED.A1T0 RZ, [UR50], RZ ;  /* 0x000000ffffff79a7 */ /* 0x000fe20008100432 */
[----:B------:R-:W2:Y:S02]  /*4950*/  SYNCS.PHASECHK.TRANS64.TRYWAIT P0, [UR21+0x68], R4 ;  /* 0x00006804ff0075a7 */ /* 0x000ea40008001115 */
[----:B-12---:R-:W-:Y:S05]  /*4960*/  @!P0 BRA `(.L_x_82) ;  /* 0x00000054002c8947 */ /* 0x006fea0003800000 */
.L_x_164:
[----:B------:R-:W-:Y:S01]  /*4970*/  @!P1 IADD3 R2, P0, PT, R12, 0x580, RZ ;  /* 0x000005800c029810 */ /* 0x000fe20007f1e0ff */
[----:B------:R-:W-:Y:S01]  /*4980*/  VOTEU.ALL UP0, P1 ;  /* 0x0000000000ff7886 */ /* 0x000fe20000800000 */
[----:B------:R-:W-:Y:S01]  /*4990*/  UMOV UR6, 0x0 ;  /* 0x0000000000067882 */ /* 0x000fe20000000000 */
[----:B------:R-:W-:Y:S01]  /*49a0*/  UMOV UR7, 0x10000000 ;  /* 0x1000000000077882 */ /* 0x000fe20000000000 */
[----:B------:R-:W-:Y:S01]  /*49b0*/  @!P1 R2UR UR5, R2 ;  /* 0x00000000020592ca */ /* 0x000fe200000e0000 */
[----:B------:R-:W-:Y:S01]  /*49c0*/  @!P1 IMAD.X R0, RZ, RZ, R13, P0 ;  /* 0x000000ffff009224 */ /* 0x000fe200000e060d */
[----:B------:R-:W-:Y:S02]  /*49d0*/  @!UP0 UIADD3 UR26, UPT, UPT, UR34, 0x40, URZ ;  /* 0x00000040221a8890 */ /* 0x000fe4000fffe0ff */
[----:B------:R-:W-:Y:S02]  /*49e0*/  @!UP0 UIADD3 UR24, UPT, UPT, UR21, 0x1200, URZ ;  /* 0x0000120015188890 */ /* 0x000fe4000fffe0ff */
[----:B------:R-:W-:Y:S01]  /*49f0*/  @!P1 R2UR UR4, R0 ;  /* 0x00000000000492ca */ /* 0x000fe200000e0000 */
[----:B------:R-:W-:Y:S01]  /*4a00*/  VOTEU.ALL UP0, P1 ;  /* 0x0000000000ff7886 */ /* 0x000fe20000800000 */
[----:B------:R-:W-:Y:S01]  /*4a10*/  @!P1 IMAD.MOV.U32 R0, RZ, RZ, 0x1000 ;  /* 0x00001000ff009424 */ /* 0x000fe200078e00ff */
[----:B------:R-:W-:Y:S01]  /*4a20*/  UMOV UR27, UR35 ;  /* 0x00000023001b7c82 */ /* 0x000fe20008000000 */
[----:B------:R-:W-:Y:S03]  /*4a30*/  UMOV UR28, UR36 ;  /* 0x00000024001c7c82 */ /* 0x000fe60008000000 */
        /* <DEDUP_REMOVED lines=8> */
[----:B------:R-:W4:Y:S02]  /*4ac0*/  SYNCS.PHASECHK.TRANS64.TRYWAIT P0, [UR21+0x70], R4 ;  /* 0x00007004ff0075a7 */ /* 0x000f240008001115 */
[----:B--2-4-:R-:W-:Y:S05]  /*4ad0*/  @!P0 BRA `(.L_x_83) ;  /* 0x0000005000e88947 */ /* 0x014fea0003800000 */
.L_x_166:
[----:B------:R-:W-:Y:S01]  /*4ae0*/  @!P1 IADD3 R2, P0, PT, R12, 0x580, RZ ;  /* 0x000005800c029810 */ /* 0x000fe20007f1e0ff */
[----:B------:R-:W-:Y:S01]  /*4af0*/  VOTEU.ALL UP0, P1 ;  /* 0x0000000000ff7886 */ /* 0x000fe20000800000 */
[----:B------:R-:W-:Y:S01]  /*4b00*/  UMOV UR6, 0x0 ;  /* 0x0000000000067882 */ /* 0x000fe20000000000 */
[----:B------:R-:W-:Y:S01]  /*4b10*/  UMOV UR7, 0x10000000 ;  /* 0x1000000000077882 */ /* 0x000fe20000000000 */
[----:B------:R-:W-:Y:S01]  /*4b20*/  @!P1 R2UR UR5, R2 ;  /* 0x00000000020592ca */ /* 0x000fe200000e0000 */
[----:B------:R-:W-:Y:S01]  /*4b30*/  @!P1 IMAD.X R0, RZ, RZ, R13, P0 ;  /* 0x000000ffff009224 */ /* 0x000fe200000e060d */
[----:B------:R-:W-:Y:S01]  /*4b40*/  @!UP0 UIADD3 UR18, UPT, UPT, UR34, 0x80, URZ ;  /* 0x0000008022128890 */ /* 0x000fe2000fffe0ff */
[----:B------:R-:W-:Y:S01]  /*4b50*/  VIADD R10, R10, 0x1 ;  /* 0x000000010a0a7836 */ /* 0x000fe20000000000 */
        /* <DEDUP_REMOVED lines=16> */
.L_x_168:
[----:B------:R-:W-:Y:S01]  /*4c60*/  @!P1 IADD3 R2, P0, PT, R12, 0x580, RZ ;  /* 0x000005800c029810 */ /* 0x000fe20007f1e0ff */
[----:B------:R-:W-:Y:S01]  /*4c70*/  VOTEU.ALL UP0, P1 ;  /* 0x0000000000ff7886 */ /* 0x000fe20000800000 */
[----:B------:R-:W-:Y:S01]  /*4c80*/  UMOV UR6, 0x0 ;  /* 0x0000000000067882 */ /* 0x000fe20000000000 */
[----:B------:R-:W-:Y:S01]  /*4c90*/  UMOV UR7, 0x10000000 ;  /* 0x1000000000077882 */ /* 0x000fe20000000000 */
[----:B------:R-:W-:Y:S01]  /*4ca0*/  @!P1 R2UR UR5, R2 ;  /* 0x00000000020592ca */ /* 0x000fe200000e0000 */
[----:B------:R-:W-:Y:S01]  /*4cb0*/  @!P1 IMAD.X R0, RZ, RZ, R13, P0 ;  /* 0x000000ffff009224 */ /* 0x000fe200000e060d */
[----:B------:R-:W-:Y:S01]  /*4cc0*/  @!UP0 UIADD3 UR10, UPT, UPT, UR34, 0xc0, URZ ;  /* 0x000000c0220a8890 */ /* 0x000fe2000fffe0ff */
[----:B------:R-:W-:Y:S01]  /*4cd0*/  R2UR UR16, R87 ;  /* 0x00000000571072ca */ /* 0x000fe200000e0000 */
[----:B------:R-:W-:Y:S01]  /*4ce0*/  @!UP0 UIADD3 UR8, UPT, UPT, UR21, 0x3200, URZ ;  /* 0x0000320015088890 */ /* 0x000fe2000fffe0ff */
[----:B------:R-:W-:Y:S01]  /*4cf0*/  ISETP.NE.AND P0, PT, R10, 0x2, PT ;  /* 0x000000020a00780c */ /* 0x000fe20003f05270 */
[----:B------:R-:W-:Y:S01]  /*4d00*/  @!UP0 UIADD3 UR9, UPT, UPT, UR21, 0x58, URZ ;  /* 0x0000005815098890 */ /* 0x000fe2000fffe0ff */
[----:B------:R-:W-:Y:S01]  /*4d10*/  @!P1 R2UR UR4, R0 ;  /* 0x00000000000492ca */ /* 0x000fe200000e0000 */
[----:B------:R-:W-:Y:S01]  /*4d20*/  VOTEU.ALL UP0, P1 ;  /* 0x0000000000ff7886 */ /* 0x000fe20000800000 */
[----:B------:R-:W-:Y:S01]  /*4d30*/  UMOV UR11, UR35 ;  /* 0x00000023000b7c82 */ /* 0x000fe20008000000 */
[----:B------:R-:W-:Y:S01]  /*4d40*/  UMOV UR12, UR36 ;  /* 0x00000024000c7c82 */ /* 0x000fe20008000000 */
[----:B------:R-:W-:Y:S01]  /*4d50*/  SEL R0, RZ, 0x1, P0 ;  /* 0x00000001ff007807 */ /* 0x000fe20000000000 */
[----:B------:R-:W-:Y:S01]  /*4d60*/  UIADD3 UR31, UPT, UPT, UR13, UR59, URZ ;  /* 0x0000003b0d1f7290 */ /* 0x000fe2000fffe0ff */
[----:B-1----:R-:W-:Y:S01]  /*4d70*/  IMAD.U32 R4, RZ, RZ, UR5 ;  /* 0x00000005ff047e24 */ /* 0x002fe2000f8e00ff */
[----:B------:R-:W-:Y:S01]  /*4d80*/  LOP3.LUT R11, R11, 0x1, RZ, 0x3c, !PT ;  /* 0x000000010b0b7812 */ /* 0x000fe200078e3cff */
[----:B------:R-:W-:Y:S01]  /*4d90*/  UMOV UR36, UR29 ;  /* 0x0000001d00247c82 */ /* 0x000fe20008000000 */
[----:B------:R-:W-:Y:S01]  /*4da0*/  LOP3.LUT R9, R9, R0, RZ, 0x3c, !PT ;  /* 0x0000000009097212 */ /* 0x000fe200078e3cff */
[----:B------:R-:W-:Y:S01]  /*4db0*/  UIADD3 UR30, UPT, UPT, UR14, UR16, URZ ;  /* 0x000000100e1e7290 */ /* 0x000fe2000fffe0ff */
[----:B------:R-:W-:Y:S01]  /*4dc0*/  SEL R10, R10, RZ, P0 ;  /* 0x000000ff0a0a7207 */ /* 0x000fe20000000000 */
[----:B------:R-:W-:Y:S01]  /*4dd0*/  UPLOP3.LUT UP4, UPT, UPT, UPT, UPT, 0x80, 0x8 ;  /* 0x000000000008789c */ /* 0x000fe20003f8f070 */
[----:B------:R-:W-:Y:S01]  /*4de0*/  IMAD.U32 R5, RZ, RZ, UR4 ;  /* 0x00000004ff057e24 */ /* 0x000fe2000f8e00ff */
[----:B------:R-:W-:Y:S04]  /*4df0*/  @!P1 R2UR UR4, R4 ;  /* 0x00000000040492ca */ /* 0x000fe800000e0000 */
[----:B------:R-:W-:Y:S11]  /*4e00*/  @!P1 R2UR UR5, R5 ;  /* 0x00000000050592ca */ /* 0x000ff600000e0000 */
[----:B------:R-:W-:Y:S02]  /*4e10*/  @!UPT UIADD3 URZ, UPT, UPT, URZ, URZ, URZ ;  /* 0x000000fffffff290 */ /* 0x000fe4000fffe0ff */
[----:B------:R1:W-:Y:S01]  /*4e20*/  @!UP0 UTMALDG.3D [UR8], [UR4], desc[UR6] ;  /* 0x00000608040085b4 */ /* 0x0003e20008011000 */
[----:B------:R1:W-:Y:S01]  /*4e30*/  @!P1 SYNCS.ARRIVE.TRANS64.RED.A0TR RZ, [UR21+0x58], R3 ;  /* 0x00005803ffff99a7 */ /* 0x0003e20008300415 */
[----:B------:R-:W-:Y:S01]  /*4e40*/  SYNCS.ARRIVE.TRANS64.RED.A1T0 RZ, [UR43], RZ ;  /* 0x000000ffffff79a7 */ /* 0x000fe2000810042b */
[----:B------:R-:W-:Y:S05]  /*4e50*/  BRA.U UP2, `(.L_x_85) ;  /* 0xfffffff1025c7547 */ /* 0x000fea000b83ffff */
[----:B-1----:R-:W-:-:S04]  /*4e60*/  SHF.L.U32 R3, R11, 0x1f, RZ ;  /* 0x0000001f0b037819 */ /* 0x002fc800000006ff */
[----:B------:R-:W1:Y:S02]  /*4e70*/  SYNCS.PHASECHK.TRANS64.TRYWAIT P0, [UR21+0x60], R3 ;  /* 0x00006003ff0075a7 */ /* 0x000e640008001115 */
[----:B-1----:R-:W-:Y:S05]  /*4e80*/  @!P0 BRA `(.L_x_86) ;  /* 0x00000050002c8947 */ /* 0x002fea0003800000 */
.L_x_170:
[----:B------:R-:W2:Y:S02]  /*4e90*/  SYNCS.PHASECHK.TRANS64.TRYWAIT P0, [UR21+0x68], R3 ;  /* 0x00006803ff0075a7 */ /* 0x000ea40008001115 */
[----:B--2---:R-:W-:Y:S05]  /*4ea0*/  @!P0 BRA `(.L_x_87) ;  /* 0x00000050003c8947 */ /* 0x004fea0003800000 */
.L_x_172:
[----:B------:R-:W2:Y:S02]  /*4eb0*/  SYNCS.PHASECHK.TRANS64.TRYWAIT P0, [UR21+0x70], R3 ;  /* 0x00007003ff0075a7 */ /* 0x000ea40008001115 */
[----:B--2---:R-:W-:Y:S05]  /*4ec0*/  @!P0 BRA `(.L_x_88) ;  /* 0x00000050004c8947 */ /* 0x004fea0003800000 */
.L_x_174:
[----:B-1----:R-:W-:-:S07]  /*4ed0*/  MOV R0, UR21 ;  /* 0x0000001500007c02 */ /* 0x002fce0008000f00 */
.L_x_89:
[----:B-1----:R-:W-:-:S04]  /*4ee0*/  SHF.L.U32 R3, R11, 0x1f, RZ ;  /* 0x0000001f0b037819 */ /* 0x002fc800000006ff */
[----:B------:R1:W2:Y:S03]  /*4ef0*/  SYNCS.PHASECHK.TRANS64.TRYWAIT P0, [R0+URZ+0x78], R3 ;  /* 0x00007803000075a7 */ /* 0x0002a600080011ff */
[----:B--2---:R-:W-:Y:S05]  /*4f00*/  @!P0 NANOSLEEP.SYNCS 0x989680 ;  /* 0x009896800000895d */ /* 0x004fea0003900000 */
[----:B------:R-:W2:Y:S02]  /*4f10*/  @!P0 SYNCS.PHASECHK.TRANS64 P0, [R0+URZ+0x78], R3 ;  /* 0x00007803000085a7 */ /* 0x000ea400080010ff */
[----:B--23--:R-:W-:Y:S05]  /*4f20*/  @P0 EXIT ;  /* 0x000000000000094d */ /* 0x00cfea0003800000 */
[----:B------:R-:W-:Y:S05]  /*4f30*/  BRA `(.L_x_89) ;  /* 0xfffffffc00e87947 */ /* 0x000fea000383ffff */
.L_x_74:
[----:B------:R-:W-:-:S06]  /*4f40*/  UISETP.GE.AND UP0, UPT, UR18, 0x4, UPT ;  /* 0x000000041200788c */ /* 0x000fcc000bf06270 */
[----:B------:R-:W-:-:S13]  /*4f50*/  PLOP3.LUT P0, PT, PT, PT, UP0, 0x80, 0x8 ;  /* 0x000000000008781c */ /* 0x000fda0003f0f008 */
[----:B-1----:R-:W-:Y:S05]  /*4f60*/  @!P0 EXIT ;  /* 0x000000000000894d */ /* 0x002fea0003800000 */
[----:B------:R-:W1:Y:S08]  /*4f70*/  S2UR UR4, SR_CgaCtaId ;  /* 0x00000000000479c3 */ /* 0x000e700000008800 */
[----:B------:R-:W-:Y:S01]  /*4f80*/  BAR.SYNC.DEFER_BLOCKING 0x6, 0xa0 ;  /* 0x0182800000007b1d */ /* 0x000fe20000010000 */
[C---:B------:R-:W-:Y:S01]  /*4f90*/  IMAD.SHL.U32 R7, R95.reuse, 0x40, RZ ;  /* 0x000000405f077824 */ /* 0x040fe200078e00ff */
[C---:B------:R-:W-:Y:S01]  /*4fa0*/  LOP3.LUT R97, R95.reuse, 0x60, RZ, 0xc0, !PT ;  /* 0x000000605f617812 */ /* 0x040fe200078ec0ff */
[----:B------:R-:W-:-:S02]  /*4fb0*/  IMAD.SHL.U32 R4, R95, 0x20, RZ ;  /* 0x000000205f047824 */ /* 0x000fc400078e00ff */
[----:B------:R-:W-:Y:S02]  /*4fc0*/  HFMA2 R36, -RZ, RZ, 0, 0 ;  /* 0x00000000ff247431 */ /* 0x000fe400000001ff */
[----:B------:R-:W-:Y:S01]  /*4fd0*/  IMAD.SHL.U32 R6, R95, 0x2, RZ ;  /* 0x000000025f067824 */ /* 0x000fe200078e00ff */
[----:B------:R-:W-:Y:S01]  /*4fe0*/  UMOV UR44, 0x400 ;  /* 0x00000400002c7882 */ /* 0x000fe20000000000 */
[----:B------:R-:W2:Y:S01]  /*4ff0*/  LDC.64 R82, c[0x0][0x8b0] ;  /* 0x00022c00ff527b82 */ /* 0x000ea20000000a00 */
[----:B------:R-:W-:Y:S01]  /*5000*/  LOP3.LUT R5, R7, 0x180, RZ, 0xc0, !PT ;  /* 0x0000018007057812 */ /* 0x000fe200078ec0ff */
[----:B------:R-:W-:Y:S01]  /*5010*/  IMAD.U32 R37, R95, 0x10000, RZ ;  /* 0x000100005f257824 */ /* 0x000fe200078e00ff */
[----:B------:R-:W-:Y:S01]  /*5020*/  LOP3.LUT R4, R4, 0xc00, RZ, 0xc0, !PT ;  /* 0x00000c0004047812 */ /* 0x000fe200078ec0ff */
[----:B------:R-:W-:Y:S01]  /*5030*/  IMAD.MOV.U32 R94, RZ, RZ, RZ ;  /* 0x000000ffff5e7224 */ /* 0x000fe200078e00ff */
[----:B------:R-:W-:Y:S01]  /*5040*/  LOP3.LUT R6, R5, 0x20, R6, 0xf8, !PT ;  /* 0x0000002005067812 */ /* 0x000fe200078ef806 */
[----:B------:R-:W-:Y:S01]  /*5050*/  IMAD.SHL.U32 R5, R95, 0x8, RZ ;  /* 0x000000085f057824 */ /* 0x000fe200078e00ff */
[----:B------:R-:W-:Y:S01]  /*5060*/  LOP3.LUT R4, R4, 0x40, R7, 0xf8, !PT ;  /* 0x0000004004047812 */ /* 0x000fe200078ef807 */
[----:B------:R-:W3:Y:S01]  /*5070*/  LDC.64 R80, c[0x0][0x8a8] ;  /* 0x00022a00ff507b82 */ /* 0x000ee20000000a00 */
[----:B------:R-:W-:Y:S01]  /*5080*/  LOP3.LUT R37, R37, 0x600000, RZ, 0xc0, !PT ;  /* 0x0060000025257812 */ /* 0x000fe200078ec0ff */
[----:B------:R-:W-:Y:S01]  /*5090*/  IMAD.MOV.U32 R89, RZ, RZ, RZ ;  /* 0x000000ffff597224 */ /* 0x000fe200078e00ff */
[----:B------:R-:W-:-:S02]  /*50a0*/  LOP3.LUT R95, R95, 0x2, RZ, 0xc0, !PT ;  /* 0x000000025f5f7812 */ /* 0x000fc400078ec0ff */
[----:B------:R-:W-:Y:S02]  /*50b0*/  CS2R R92, SRZ ;  /* 0x00000000005c7805 */ /* 0x000fe4000001ff00 */
[----:B------:R-:W-:Y:S01]  /*50c0*/  LOP3.LUT R5, R6, 0x30, R5, 0x78, !PT ;  /* 0x0000003006057812 */ /* 0x000fe200078e7805 */
[----:B------:R-:W4:Y:S01]  /*50d0*/  LDCU UR57, c[0x0][0x370] ;  /* 0x00006e00ff3977ac */ /* 0x000f220008000800 */
[----:B------:R-:W-:Y:S01]  /*50e0*/  LOP3.LUT R4, R4, 0x200, R7, 0xf8, !PT ;  /* 0x0000020004047812 */ /* 0x000fe200078ef807 */
[----:B------:R-:W-:Y:S01]  /*50f0*/  IMAD.MOV R90, RZ, RZ, -R95 ;  /* 0x000000ffff5a7224 */ /* 0x000fe200078e0a5f */
[----:B------:R-:W-:Y:S01]  /*5100*/  MOV R91, RZ ;  /* 0x000000ff005b7202 */ /* 0x000fe20000000f00 */
[----:B-1----:R-:W-:Y:S01]  /*5110*/  ULEA UR44, UR4, UR44, 0x18 ;  /* 0x0000002c042c7291 */ /* 0x002fe2000f8ec0ff */
[----:B------:R-:W-:Y:S01]  /*5120*/  LOP3.LUT R84, R4, R5, RZ, 0xfc, !PT ;  /* 0x0000000504547212 */ /* 0x000fe200078efcff */
[----:B------:R-:W1:Y:S02]  /*5130*/  LDCU.64 UR62, c[0x0][0x348] ;  /* 0x00006900ff3e77ac */ /* 0x000e640008000a00 */
[----:B------:R-:W-:-:S02]  /*5140*/  UIADD3 UR4, UPT, UPT, UR44, 0x4200, URZ ;  /* 0x000042002c047890 */ /* 0x000fc4000fffe0ff */
[----:B------:R-:W-:-:S03]  /*5150*/  UIADD3 UR5, UPT, UPT, UR44, 0x200, URZ ;  /* 0x000002002c057890 */ /* 0x000fc6000fffe0ff */
[----:B------:R-:W4:Y:S01]  /*5160*/  LDS R0, [UR44+0x140] ;  /* 0x0001402cff007984 */ /* 0x000f220008000800 */
[----:B------:R-:W1:Y:S01]  /*5170*/  LDCU UR43, c[0x0][0xb0c] ;  /* 0x00016180ff2b77ac */ /* 0x000e620008000800 */
[----:B------:R-:W-:Y:S02]  /*5180*/  IMAD.U32 R96, RZ, RZ, UR4 ;  /* 0x00000004ff607e24 */ /* 0x000fe4000f8e00ff */
[----:B------:R-:W-:Y:S01]  /*5190*/  IMAD.U32 R98, RZ, RZ, UR5 ;  /* 0x00000005ff627e24 */ /* 0x000fe2000f8e00ff */
[----:B------:R-:W1:Y:S01]  /*51a0*/  LDCU UR39, c[0x0][0xb30] ;  /* 0x00016600ff2777ac */ /* 0x000e620008000800 */
[----:B------:R-:W1:Y:S01]  /*51b0*/  LDCU.64 UR46, c[0x0][0x888] ;  /* 0x00011100ff2e77ac */ /* 0x000e620008000a00 */
[----:B------:R-:W1:Y:S01]  /*51c0*/  LDCU.64 UR40, c[0x0][0xb28] ;  /* 0x00016500ff2877ac */ /* 0x000e620008000a00 */
[----:B------:R-:W1:Y:S01]  /*51d0*/  LDCU.64 UR60, c[0x0][0x890] ;  /* 0x00011200ff3c77ac */ /* 0x000e620008000a00 */
[----:B------:R-:W1:Y:S01]  /*51e0*/  LDCU.128 UR52, c[0x0][0xb10] ;  /* 0x00016200ff3477ac */ /* 0x000e620008000c00 */
[----:B------:R-:W1:Y:S02]  /*51f0*/  LDCU UR56, c[0x0][0x374] ;  /* 0x00006e80ff3877ac */ /* 0x000e640008000800 */
[----:B-1234-:R-:W-:-:S07]  /*5200*/  IMAD.IADD R37, R0, 0x1, R37 ;  /* 0x0000000100257824 */ /* 0x01efce00078e0225 */
.L_x_131:
[C---:B------:R-:W-:Y:S02]  /*5210*/  LEA R3, R89.reuse, UR44, 0x3 ;  /* 0x0000002c59037c11 */ /* 0x040fe4000f8e18ff */
[----:B------:R-:W-:Y:S02]  /*5220*/  SHF.L.U32 R0, R92, 0x1f, RZ ;  /* 0x0000001f5c007819 */ /* 0x000fe400000006ff */
[----:B------:R-:W-:Y:S02]  /*5230*/  LEA R5, R89, UR44, 0x4 ;  /* 0x0000002c59057c11 */ /* 0x000fe4000f8e20ff */
[----:B-1----:R-:W1:Y:S02]  /*5240*/  SYNCS.PHASECHK.TRANS64.TRYWAIT P0, [R3+URZ+0x90], R0 ;  /* 0x00009000030075a7 */ /* 0x002e6400080011ff */
[----:B-1----:R-:W-:Y:S05]  /*5250*/  @!P0 BRA `(.L_x_90) ;  /* 0x0000004c00808947 */ /* 0x002fea0003800000 */
.L_x_175:
[----:B------:R-:W2:Y:S01]  /*5260*/  LDS.128 R4, [R5+0x120] ;  /* 0x0001200005047984 */ /* 0x000ea20000000c00 */
[----:B------:R-:W-:Y:S01]  /*5270*/  UISETP.GE.AND UP0, UPT, UR42, 0x1, UPT ;  /* 0x000000012a00788c */ /* 0x000fe2000bf06270 */
[----:B------:R-:W-:Y:S01]  /*5280*/  @!PT LDS RZ, [RZ] ;  /* 0x00000000fffff984 */ /* 0x000fe20000000800 */
[----:B------:R-:W-:Y:S01]  /*5290*/  @!PT LDS RZ, [RZ] ;  /* 0x00000000fffff984 */ /* 0x000fe20000000800 */
[----:B------:R-:W-:Y:S01]  /*52a0*/  @!PT LDS RZ, [RZ] ;  /* 0x00000000fffff984 */ /* 0x000fe20000000800 */
[----:B------:R-:W-:Y:S01]  /*52b0*/  @!PT LDS RZ, [RZ] ;  /* 0x00000000fffff984 */ /* 0x000fe20000000800 */
[----:B------:R3:W-:Y:S06]  /*52c0*/  MEMBAR.ALL.CTA ;  /* 0x0000000000007992 */ /* 0x0007ec0000008000 */
[----:B---3--:R-:W3:Y:S01]  /*52d0*/  FENCE.VIEW.ASYNC.S ;  /* 0x00000000000073c6 */ /* 0x008ee20000000000 */
[----:B--2---:R-:W-:Y:S11]  /*52e0*/  LOP3.LUT P0, RZ, R6, 0x1, RZ, 0xc0, !PT ;  /* 0x0000000106ff7812 */ /* 0x004ff6000780c0ff */
[----:B------:R-:W-:Y:S02]  /*52f0*/  @!UPT UIADD3 URZ, UPT, UPT, URZ, URZ, URZ ;  /* 0x000000fffffff290 */ /* 0x000fe4000fffe0ff */
[----:B---3--:R-:W-:Y:S01]  /*5300*/  VOTEU.ANY UP1, P0 ;  /* 0x0000000000ff7886 */ /* 0x008fe20000020100 */
[----:B------:R-:W-:Y:S01]  /*5310*/  PLOP3.LUT P0, PT, PT, PT, UP1, 0x80, 0x8 ;  /* 0x000000000008781c */ /* 0x000fe20003f0f018 */
[----:B------:R-:W-:Y:S11]  /*5320*/  UP2UR UR45, UPR, URZ, 0x2 ;  /* 0x00000002ff2d7883 */ /* 0x000ff60008000000 */
[----:B------:R-:W-:Y:S01]  /*5330*/  @!UPT UIADD3 URZ, UPT, UPT, URZ, URZ, URZ ;  /* 0x000000fffffff290 */ /* 0x000fe2000fffe0ff */
[----:B-1----:R-:W-:Y:S02]  /*5340*/  @P0 SHF.R.U32.HI R0, RZ, 0x10, R5 ;  /* 0x00000010ff000819 */ /* 0x002fe40000011605 */
        /* <DEDUP_REMOVED lines=12> */
[----:B------:R-:W2:Y:S01]  /*5410*/  LDCU UR12, c[0x0][0xb20] ;  /* 0x00016400ff0c77ac */ /* 0x000ea20008000800 */
[----:B------:R-:W-:Y:S02]  /*5420*/  UIMAD.WIDE.U32 UR4, UR56, UR55, URZ ;  /* 0x00000037380472a5 */ /* 0x000fe4000f8e00ff */
[----:B------:R-:W-:Y:S02]  /*5430*/  UIMAD.WIDE.U32 UR6, UR57, UR52, URZ ;  /* 0x00000034390672a5 */ /* 0x000fe4000f8e00ff */
[----:B------:R-:W-:Y:S02]  /*5440*/  UISETP.NE.AND UP0, UPT, UR54, 0x1, UPT ;  /* 0x000000013600788c */ /* 0x000fe4000bf05270 */
[----:B------:R-:W-:Y:S02]  /*5450*/  UIMAD.WIDE.U32 UR8, UR37, UR55, URZ ;  /* 0x00000037250872a5 */ /* 0x000fe4000f8e00ff */
[----:B------:R-:W-:Y:S02]  /*5460*/  UIMAD.WIDE.U32 UR10, UR38, UR52, URZ ;  /* 0x00000034260a72a5 */ /* 0x000fe4000f8e00ff */
[----:B------:R-:W-:Y:S02]  /*5470*/  UISETP.NE.AND UP1, UPT, UR43, 0x1, UPT ;  /* 0x000000012b00788c */ /* 0x000fe4000bf25270 */
[----:B------:R-:W-:Y:S01]  /*5480*/  UISETP.NE.AND UP2, UPT, UR42, 0x1, UPT ;  /* 0x000000012a00788c */ /* 0x000fe2000bf45270 */
[----:B------:R-:W-:Y:S02]  /*5490*/  UMOV UR4, UR5 ;  /* 0x0000000500047c82 */ /* 0x000fe40008000000 */
[----:B--2---:R-:W-:Y:S03]  /*54a0*/  USHF.R.U32.HI UR5, URZ, UR12, UR4 ;  /* 0x0000000cff057299 */ /* 0x004fe60008011604 */
[----:B------:R-:W-:Y:S02]  /*54b0*/  UMOV UR4, UR7 ;  /* 0x0000000700047c82 */ /* 0x000fe40008000000 */
[----:B------:R-:W-:Y:S02]  /*54c0*/  USHF.R.U32.HI UR7, URZ, UR53, UR4 ;  /* 0x00000035ff077299 */ /* 0x000fe40008011604 */
[----:B------:R-:W-:Y:S02]  /*54d0*/  USEL UR4, UR56, UR5, !UP0 ;  /* 0x0000000538047287 */ /* 0x000fe4000c000000 */
[----:B------:R-:W-:Y:S01]  /*54e0*/  USEL UR7, UR57, UR7, !UP1 ;  /* 0x0000000739077287 */ /* 0x000fe2000c800000 */
[----:B------:R-:W-:Y:S01]  /*54f0*/  UMOV UR5, UR9 ;  /* 0x0000000900057c82 */ /* 0x000fe20008000000 */
[----:B------:R-:W-:Y:S02]  /*5500*/  UIMAD.WIDE.U32 UR8, UR4, UR40, URZ ;  /* 0x00000028040872a5 */ /* 0x000fe4000f8e00ff */
[----:B------:R-:W-:Y:S03]  /*5510*/  USHF.R.U32.HI UR6, URZ, UR12, UR5 ;  /* 0x0000000cff067299 */ /* 0x000fe60008011605 */
[----:B------:R-:W-:Y:S01]  /*5520*/  UMOV UR5, UR11 ;  /* 0x0000000b00057c82 */ /* 0x000fe20008000000 */
[----:B------:R-:W-:Y:S02]  /*5530*/  UIMAD.WIDE.U32 UR10, UR7, UR40, URZ ;  /* 0x00000028070a72a5 */ /* 0x000fe4000f8e00ff */
[----:B------:R-:W-:Y:S02]  /*5540*/  USHF.R.U32.HI UR12, URZ, UR53, UR5 ;  /* 0x00000035ff0c7299 */ /* 0x000fe40008011605 */
[----:B------:R-:W-:Y:S01]  /*5550*/  USEL UR6, UR37, UR6, !UP0 ;  /* 0x0000000625067287 */ /* 0x000fe2000c000000 */
[----:B------:R-:W-:Y:S02]  /*5560*/  UMOV UR5, UR9 ;  /* 0x0000000900057c82 */ /* 0x000fe40008000000 */
[----:B------:R-:W-:Y:S01]  /*5570*/  UMOV UR10, UR11 ;  /* 0x0000000b000a7c82 */ /* 0x000fe20008000000 */
[----:B------:R-:W-:Y:S02]  /*5580*/  @UP2 USHF.R.U32.HI UR4, URZ, UR41, UR5 ;  /* 0x00000029ff042299 */ /* 0x000fe40008011605 */
[----:B------:R-:W-:Y:S02]  /*5590*/  @UP2 USHF.R.U32.HI UR7, URZ, UR41, UR10 ;  /* 0x00000029ff072299 */ /* 0x000fe4000801160a */
[----:B------:R-:W-:Y:S02]  /*55a0*/  UIMAD UR4, UR42, UR4, URZ ;  /* 0x000000042a0472a4 */ /* 0x000fe4000f8e02ff */
[----:B------:R-:W-:Y:S02]  /*55b0*/  UIMAD.WIDE.U32 UR10, UR6, UR40, URZ ;  /* 0x00000028060a72a5 */ /* 0x000fe4000f8e00ff */
[----:B------:R-:W-:Y:S02]  /*55c0*/  USEL UR5, UR38, UR12, !UP1 ;  /* 0x0000000c26057287 */ /* 0x000fe4000c800000 */
[----:B------:R-:W-:Y:S02]  /*55d0*/  UIMAD UR8, UR42, UR7, URZ ;  /* 0x000000072a0872a4 */ /* 0x000fe4000f8e02ff */
[----:B------:R-:W-:Y:S03]  /*55e0*/  UISETP.GE.AND UP0, UPT, UR6, UR4, UPT ;  /* 0x000000040600728c */ /* 0x000fe6000bf06270 */
[----:B------:R-:W-:Y:S01]  /*55f0*/  UMOV UR4, UR11 ;  /* 0x0000000b00047c82 */ /* 0x000fe20008000000 */
[----:B------:R-:W-:Y:S02]  /*5600*/  UISETP.GE.OR UP0, UPT, UR5, UR8, UP0 ;  /* 0x000000080500728c */ /* 0x000fe40008706670 */
[----:B------:R-:W-:Y:S02]  /*5610*/  USHF.R.U32.HI UR4, URZ, UR41, UR4 ;  /* 0x00000029ff047299 */ /* 0x000fe40008011604 */
[----:B------:R-:W-:Y:S02]  /*5620*/  UIMAD.WIDE.U32 UR8, UR5, UR40, URZ ;  /* 0x00000028050872a5 */ /* 0x000fe4000f8e00ff */
[----:B------:R-:W-:Y:S02]  /*5630*/  USEL UR11, UR6, UR4, !UP2 ;  /* 0x00000004060b7287 */ /* 0x000fe4000d000000 */
[----:B------:R-:W-:Y:S02]  /*5640*/  UIADD3 UR8, UPT, UPT, -UR5, URZ, URZ ;  /* 0x000000ff05087290 */ /* 0x000fe4000fffe1ff */
[----:B------:R-:W-:Y:S01]  /*5650*/  UIADD3 UR10, UPT, UPT, -UR11, URZ, URZ ;  /* 0x000000ff0b0a7290 */ /* 0x000fe2000fffe1ff */
[----:B------:R-:W-:Y:S01]  /*5660*/  @!UP0 UMOV UR4, UR9 ;  /* 0x0000000900048c82 */ /* 0x000fe20008000000 */
[----:B------:R-:W-:Y:S02]  /*5670*/  UIADD3 UR9, UPT, UPT, -UR6, URZ, URZ ;  /* 0x000000ff06097290 */ /* 0x000fe4000fffe1ff */
[----:B------:R-:W-:Y:S02]  /*5680*/  @!UP0 USHF.R.U32.HI UR4, URZ, UR41, UR4 ;  /* 0x00000029ff048299 */ /* 0x000fe40008011604 */
[----:B------:R-:W-:Y:S02]  /*5690*/  UIMAD UR10, UR42, UR10, UR6 ;  /* 0x0000000a2a0a72a4 */ /* 0x000fe4000f8e0206 */
[----:B------:R-:W-:Y:S04]  /*56a0*/  @!UP0 USEL UR4, UR5, UR4, !UP2 ;  /* 0x0000000405048287 */ /* 0x000fe8000d000000 */
[----:B------:R-:W-:Y:S02]  /*56b0*/  @!UP0 UIMAD UR10, UR7, UR10, UR4 ;  /* 0x0000000a070a82a4 */ /* 0x000fe4000f8e0204 */
[----:B------:R-:W-:Y:S02]  /*56c0*/  @!UP0 UIADD3 UR11, UPT, UPT, UR11, -UR4, URZ ;  /* 0x800000040b0b8290 */ /* 0x000fe4000fffe0ff */
[----:B------:R-:W-:Y:S02]  /*56d0*/  UIMAD UR7, UR43, UR8, UR38 ;  /* 0x000000082b0772a4 */ /* 0x000fe4000f8e0226 */
[----:B------:R-:W-:Y:S02]  /*56e0*/  @!UP0 UIMAD UR6, UR11, UR42, UR5 ;  /* 0x0000002a0b0682a4 */ /* 0x000fe4000f8e0205 */
[----:B------:R-:W-:Y:S01]  /*56f0*/  UIMAD UR4, UR54, UR9, UR37 ;  /* 0x00000009360472a4 */ /* 0x000fe2000f8e0225 */
[----:B------:R-:W-:Y:S02]  /*5700*/  @!UP0 UMOV UR5, UR10 ;  /* 0x0000000a00058c82 */ /* 0x000fe40008000000 */
[----:B------:R-:W-:Y:S02]  /*5710*/  UIMAD UR38, UR5, UR43, UR7 ;  /* 0x0000002b052672a4 */ /* 0x000fe4000f8e0207 */
[----:B------:R-:W-:Y:S11]  /*5720*/  UIMAD UR37, UR6, UR54, UR4 ;  /* 0x00000036062572a4 */ /* 0x000ff6000f8e0204 */
[----:B------:R-:W-:Y:S01]  /*5730*/  @!UPT UIADD3 URZ, UPT, UPT, URZ, URZ, URZ ;  /* 0x000000fffffff290 */ /* 0x000fe2000fffe0ff */
.L_x_91:
[----:B------:R-:W-:Y:S01]  /*5740*/  UISETP.NE.AND UP0, UPT, UR39, 0x1, UPT ;  /* 0x000000012700788c */ /* 0x000fe2000bf05270 */
[----:B------:R-:W-:Y:S01]  /*5750*/  IADD3 R89, PT, PT, R89, 0x1, RZ ;  /* 0x0000000159597810 */ /* 0x000fe20007ffe0ff */
[----:B------:R-:W-:Y:S02]  /*5760*/  UIADD3 UR11, UPT, UPT, UR44, 0x200, URZ ;  /* 0x000002002c0b7890 */ /* 0x000fe4000fffe0ff */
[----:B------:R-:W-:Y:S02]  /*5770*/  USHF.L.U32 UR50, UR30, 0x6, URZ ;  /* 0x000000061e327899 */ /* 0x000fe400080006ff */
[----:B------:R-:W-:Y:S05]  /*5780*/  USHF.L.U32 UR49, UR31, 0x8, URZ ;  /* 0x000000081f317899 */ /* 0x000fea00080006ff */
[----:B------:R-:W2:Y:S01]  /*5790*/  @!UP0 LDCU.128 UR12, c[0x0][0xb10] ;  /* 0x00016200ff0c87ac */ /* 0x000ea20008000c00 */
[----:B------:R-:W3:Y:S01]  /*57a0*/  @!UP0 LDCU UR5, c[0x0][0xb0c] ;  /* 0x00016180ff0587ac */ /* 0x000ee20008000800 */
[----:B------:R-:W4:Y:S01]  /*57b0*/  @!UP0 LDCU UR10, c[0x0][0xb20] ;  /* 0x00016400ff0a87ac */ /* 0x000f220008000800 */
[----:B--2---:R-:W-:Y:S02]  /*57c0*/  UIMAD.WIDE.U32 UR8, UR38, UR12, URZ ;  /* 0x0000000c260872a5 */ /* 0x004fe4000f8e00ff */
[----:B------:R-:W-:Y:S02]  /*57d0*/  UIMAD.WIDE.U32 UR6, UR37, UR15, URZ ;  /* 0x0000000f250672a5 */ /* 0x000fe4000f8e00ff */
[----:B------:R-:W-:Y:S03]  /*57e0*/  @!UP0 UISETP.NE.AND UP1, UPT, UR14, 0x1, UPT ;  /* 0x000000010e00888c */ /* 0x000fe6000bf25270 */
[----:B------:R-:W-:Y:S01]  /*57f0*/  @!UP0 UMOV UR4, UR9 ;  /* 0x0000000900048c82 */ /* 0x000fe20008000000 */
[----:B---3--:R-:W-:Y:S02]  /*5800*/  @!UP0 UISETP.NE.AND UP2, UPT, UR5, 0x1, UPT ;  /* 0x000000010500888c */ /* 0x008fe4000bf45270 */
[----:B------:R-:W-:Y:S01]  /*5810*/  @!UP0 USHF.R.U32.HI UR4, URZ, UR13, UR4 ;  /* 0x0000000dff048299 */ /* 0x000fe20008011604 */
[----:B------:R-:W-:Y:S02]  /*5820*/  @!UP0 UMOV UR6, UR7 ;  /* 0x0000000700068c82 */ /* 0x000fe40008000000 */
[----:B----4-:R-:W-:Y:S02]  /*5830*/  @!UP0 USHF.R.U32.HI UR6, URZ, UR10, UR6 ;  /* 0x0000000aff068299 */ /* 0x010fe40008011606 */
[----:B------:R-:W-:Y:S02]  /*5840*/  @!UP0 USEL UR7, UR38, UR4, !UP2 ;  /* 0x0000000426078287 */ /* 0x000fe4000d000000 */
[----:B------:R-:W-:Y:S04]  /*5850*/  @!UP0 USEL UR6, UR37, UR6, !UP1 ;  /* 0x0000000625068287 */ /* 0x000fe8000c800000 */
[----:B------:R-:W-:Y:S02]  /*5860*/  @!UP0 UIADD3 UR4, UPT, UPT, -UR7, UR6, URZ ;  /* 0x0000000607048290 */ /* 0x000fe4000fffe1ff */
[----:B------:R-:W-:Y:S02]  /*5870*/  @!UP0 UIADD3 UR6, UPT, UPT, UR7, -UR6, URZ ;  /* 0x8000000607068290 */ /* 0x000fe4000fffe0ff */
[----:B------:R-:W-:Y:S02]  /*5880*/  @!UP0 UIMAD UR38, UR4, UR5, UR38 ;  /* 0x00000005042682a4 */ /* 0x000fe4000f8e0226 */
[----:B------:R-:W-:Y:S02]  /*5890*/  @!UP0 UIMAD UR37, UR6, UR14, UR37 ;  /* 0x0000000e062582a4 */ /* 0x000fe4000f8e0225 */
[----:B------:R-:W-:Y:S09]  /*58a0*/  ULOP3.LUT UP0, URZ, UR11, 0x1b0, URZ, 0xc0, !UPT ;  /* 0x000001b00bff7892 */ /* 0x000ff2000f80c0ff */
[----:B------:R-:W-:Y:S05]  /*58b0*/  BRA.U !UP0, `(.L_x_92) ;  /* 0x0000000108407547 */ /* 0x000fea000b800000 */
[----:B------:R-:W2:Y:S01]  /*58c0*/  LDCU.64 UR8, c[0x4][0x88] ;  /* 0x01001100ff0877ac */ /* 0x000ea20008000a00 */
[----:B------:R-:W-:Y:S01]  /*58d0*/  MOV R3, 0x0 ;  /* 0x0000000000037802 */ /* 0x000fe20000000f00 */
[----:B------:R-:W-:Y:S02]  /*58e0*/  HFMA2 R12, -RZ, RZ, 0, 5.9604644775390625e-08 ;  /* 0x00000001ff0c7431 */ /* 0x000fe400000001ff */
[----:B------:R-:W-:Y:S02]  /*58f0*/  IMAD.MOV.U32 R8, RZ, RZ, 0x70 ;  /* 0x00000070ff087424 */ /* 0x000fe400078e00ff */
[----:B------:R-:W-:Y:S01]  /*5900*/  IMAD.MOV.U32 R13, RZ, RZ, RZ ;  /* 0x000000ffff0d7224 */ /* 0x000fe200078e00ff */
[----:B------:R-:W3:Y:S01]  /*5910*/  LDCU.64 UR6, c[0x4][0x90] ;  /* 0x01001200ff0677ac */ /* 0x000ee20008000a00 */
[----:B------:R-:W4:Y:S01]  /*5920*/  LDC.64 R2, c[0x4][R3] ;  /* 0x0100000003027b82 */ /* 0x000f220000000a00 */
[----:B------:R-:W1:Y:S01]  /*5930*/  LDCU.64 UR4, c[0x4][0x8] ;  /* 0x01000100ff0477ac */ /* 0x000e620008000a00 */
[----:B--2---:R-:W-:Y:S01]  /*5940*/  MOV R5, UR9 ;  /* 0x0000000900057c02 */ /* 0x004fe20008000f00 */
[----:B------:R-:W-:Y:S01]  /*5950*/  IMAD.U32 R4, RZ, RZ, UR8 ;  /* 0x00000008ff047e24 */ /* 0x000fe2000f8e00ff */
[----:B---3--:R-:W-:Y:S01]  /*5960*/  MOV R7, UR7 ;  /* 0x0000000700077c02 */ /* 0x008fe20008000f00 */
[----:B------:R-:W-:Y:S01]  /*5970*/  IMAD.U32 R6, RZ, RZ, UR6 ;  /* 0x00000006ff067e24 */ /* 0x000fe2000f8e00ff */
[----:B-1----:R-:W-:Y:S01]  /*5980*/  MOV R11, UR5 ;  /* 0x00000005000b7c02 */ /* 0x002fe20008000f00 */
[----:B------:R-:W-:Y:S02]  /*5990*/  IMAD.U32 R10, RZ, RZ, UR4 ;  /* 0x00000004ff0a7e24 */ /* 0x000fe4000f8e00ff */
[----:B------:R-:W-:Y:S07]  /*59a0*/  LEPC R20, `(.L_x_92) ;  /* 0x000000001014794e */ /* 0x000fee0000000000 */
[----:B----45:R-:W-:Y:S05]  /*59b0*/  CALL.ABS.NOINC R2 ;  /* 0x0000000002007343 */ /* 0x030fea0003c00000 */
.L_x_92:
[----:B------:R-:W-:Y:S01]  /*59c0*/  LOP3.LUT P0, RZ, R96, 0x1b0, RZ, 0xc0, !PT ;  /* 0x000001b060ff7812 */ /* 0x000fe2000780c0ff */
[----:B------:R-:W-:Y:S11]  /*59d0*/  BSSY.RECONVERGENT B6, `(.L_x_93) ;  /* 0x0000013000067945 */ /* 0x000ff60003800200 */
[----:B------:R-:W-:Y:S01]  /*59e0*/  @!UPT UIADD3 URZ, UPT, UPT, URZ, URZ, URZ ;  /* 0x000000fffffff290 */ /* 0x000fe2000fffe0ff */
[----:B------:R-:W-:Y:S05]  /*59f0*/  @!P0 BRA `(.L_x_94) ;  /* 0x0000000000408947 */ /* 0x000fea0003800000 */
        /* <DEDUP_REMOVED lines=16> */
.L_x_94:
[----:B------:R-:W-:Y:S05]  /*5b00*/  BSYNC.RECONVERGENT B6 ;  /* 0x0000000000067941 */ /* 0x000fea0003800200 */
.L_x_93:
[----:B------:R-:W-:Y:S01]  /*5b10*/  R2UR UR4, R88 ;  /* 0x00000000580472ca */ /* 0x000fe200000e0000 */
[----:B------:R-:W-:Y:S01]  /*5b20*/  UISETP.NE.U32.AND UP0, UPT, UR60, URZ, UPT ;  /* 0x000000ff3c00728c */ /* 0x000fe2000bf05070 */
[----:B------:R-:W-:Y:S02]  /*5b30*/  ISETP.NE.U32.AND P4, PT, R82, RZ, PT ;  /* 0x000000ff5200720c */ /* 0x000fe40003f85070 */
[----:B------:R-:W-:Y:S01]  /*5b40*/  ISETP.NE.U32.AND P2, PT, RZ, UR46, PT ;  /* 0x0000002eff007c0c */ /* 0x000fe2000bf45070 */
[----:B------:R-:W-:Y:S01]  /*5b50*/  UISETP.NE.AND.EX UP1, UPT, UR61, URZ, UPT, UP0 ;  /* 0x000000ff3d00728c */ /* 0x000fe2000bf25300 */
[----:B------:R-:W-:Y:S01]  /*5b60*/  ISETP.NE.AND.EX P4, PT, R83, RZ, PT, P4 ;  /* 0x000000ff5300720c */ /* 0x000fe20003f85340 */
[----:B------:R-:W-:Y:S01]  /*5b70*/  UPLOP3.LUT UP0, UPT, UPT, UPT, UPT, 0x40, 0x4 ;  /* 0x000000000004789c */ /* 0x000fe20003f0e870 */
[----:B------:R-:W-:Y:S05]  /*5b80*/  ISETP.NE.AND.EX P2, PT, RZ, UR47, PT, P2 ;  /* 0x0000002fff007c0c */ /* 0x000fea000bf45320 */
[----:B------:R-:W-:Y:S06]  /*5b90*/  UISETP.NE.AND UP2, UPT, UR4, URZ, UPT ;  /* 0x000000ff0400728c */ /* 0x000fec000bf45270 */
[----:B------:R-:W-:Y:S05]  /*5ba0*/  PLOP3.LUT P1, PT, PT, PT, UP2, 0x80, 0x8 ;  /* 0x000000000008781c */ /* 0x000fea0003f2f028 */
[----:B------:R-:W-:Y:S06]  /*5bb0*/  @UP2 UPLOP3.LUT UP0, UPT, UPT, UPT, UP1, 0x80, 0x8 ;  /* 0x000000000008289c */ /* 0x000fec0003f0f010 */
[----:B------:R-:W-:Y:S01]  /*5bc0*/  PLOP3.LUT P0, PT, PT, PT, UP0, 0x80, 0x8 ;  /* 0x000000000008781c */ /* 0x000fe20003f0f008 */
[----:B------:R-:W-:Y:S01]  /*5bd0*/  @!UPT UIADD3 URZ, UPT, UPT, URZ, URZ, URZ ;  /* 0x000000fffffff290 */ /* 0x000fe2000fffe0ff */
[----:B------:R-:W-:Y:S11]  /*5be0*/  BRA.U !UP1, `(.L_x_95) ;  /* 0x00000001093c7547 */ /* 0x000ff6000b800000 */
[----:B------:R-:W-:Y:S01]  /*5bf0*/  UISETP.NE.U32.AND UP0, UPT, UR46, URZ, UPT ;  /* 0x000000ff2e00728c */ /* 0x000fe2000bf05070 */
[----:B-1----:R-:W-:Y:S01]  /*5c00*/  HFMA2 R0, -RZ, RZ, 0, 5.9604644775390625e-08 ;  /* 0x00000001ff007431 */ /* 0x002fe200000001ff */
[----:B------:R-:W1:Y:S01]  /*5c10*/  LDCU.64 UR8, c[0x0][0x358] ;  /* 0x00006b00ff0877ac */ /* 0x000e620008000a00 */
[----:B------:R-:W-:Y:S01]  /*5c20*/  IMAD.MOV.U32 R85, RZ, RZ, 0x1 ;  /* 0x00000001ff557424 */ /* 0x000fe200078e00ff */
[----:B------:R-:W-:Y:S06]  /*5c30*/  UISETP.NE.AND.EX UP0, UPT, UR47, URZ, UPT, UP0 ;  /* 0x000000ff2f00728c */ /* 0x000fec000bf05300 */
        /* <DEDUP_REMOVED lines=9> */
[----:B--23--:R-:W-:Y:S02]  /*5cd0*/  @!P3 IMAD.U32 R41, RZ, RZ, UR4 ;  /* 0x00000004ff29be24 */ /* 0x00cfe4000f8e00ff */
.L_x_95:
[----:B------:R-:W-:Y:S05]  /*5ce0*/  @!P4 BRA `(.L_x_96) ;  /* 0x000000000024c947 */ /* 0x000fea0003800000 */
[----:B------:R-:W-:Y:S01]  /*5cf0*/  ISETP.NE.U32.AND P3, PT, R80, RZ, PT ;  /* 0x000000ff5000720c */ /* 0x000fe20003f65070 */
[----:B------:R-:W2:Y:S03]  /*5d00*/  LDCU.64 UR4, c[0x0][0x358] ;  /* 0x00006b00ff0477ac */ /* 0x000ea60008000a00 */
[----:B------:R-:W-:Y:S11]  /*5d10*/  ISETP.NE.AND.EX P3, PT, R81, RZ, PT, P3 ;  /* 0x000000ff5100720c */ /* 0x000ff60003f65330 */
[----:B------:R-:W-:Y:S02]  /*5d20*/  @!UPT UIADD3 URZ, UPT, UPT, URZ, URZ, URZ ;  /* 0x000000fffffff290 */ /* 0x000fe4000fffe0ff */
[----:B------:R-:W3:Y:S01]  /*5d30*/  @P3 LDC.64 R2, c[0x0][0x8a8] ;  /* 0x00022a00ff023b82 */ /* 0x000ee20000000a00 */
[----:B-1----:R-:W-:Y:S04]  /*5d40*/  @P3 IMAD R0, R82, UR36, RZ ;  /* 0x0000002452003c24 */ /* 0x002fe8000f8e02ff */
[----:B---3--:R-:W-:Y:S05]  /*5d50*/  @P3 IMAD.WIDE R2, R0, 0x4, R2 ;  /* 0x0000000400023825 */ /* 0x008fea00078e0202 */
[----:B--2--5:R2:W5:Y:S02]  /*5d60*/  @P3 LDG.E R38, desc[UR4][R2.64] ;  /* 0x0000000402263981 */ /* 0x024564000c1e1900 */
[----:B--2---:R-:W3:Y:S02]  /*5d70*/  @!P3 LDC R38, c[0x0][0x8a0] ;  /* 0x00022800ff26bb82 */ /* 0x004ee40000000800 */
.L_x_96:
[----:B-----5:R-:W-:Y:S01]  /*5d80*/  FSETP.NEU.AND P4, PT, R41, RZ, PT ;  /* 0x000000ff2900720b */ /* 0x020fe20003f8d000 */
[----:B------:R-:W-:Y:S01]  /*5d90*/  BSSY B1, `(.L_x_97) ;  /* 0x0000042000017945 */ /* 0x000fe20003800000 */
[----:B------:R-:W-:Y:S01]  /*5da0*/  SEL R6, RZ, 0xffffffff, P2 ;  /* 0xffffffffff067807 */ /* 0x000fe20001000000 */
[----:B------:R-:W-:Y:S01]  /*5db0*/  IMAD.MOV.U32 R100, RZ, RZ, 0x1 ;  /* 0x00000001ff647424 */ /* 0x000fe200078e00ff */
[----:B------:R-:W-:Y:S02]  /*5dc0*/  LOP3.LUT P3, RZ, R85, 0xff, RZ, 0xc0, !PT ;  /* 0x000000ff55ff7812 */ /* 0x000fe4000786c0ff */
[----:B------:R-:W-:Y:S02]  /*5dd0*/  CS2R R78, SRZ ;  /* 0x00000000004e7805 */ /* 0x000fe4000001ff00 */
[----:B------:R-:W-:Y:S02]  /*5de0*/  @P1 SEL R3, RZ, 0xffffffff, P4 ;  /* 0xffffffffff031807 */ /* 0x000fe40002000000 */
[----:B------:R-:W-:Y:S02]  /*5df0*/  CS2R R76, SRZ ;  /* 0x00000000004c7805 */ /* 0x000fe4000001ff00 */
[----:B------:R-:W-:Y:S02]  /*5e00*/  LEA R2, R93, UR44, 0x3 ;  /* 0x0000002c5d027c11 */ /* 0x000fe4000f8e18ff */
[----:B------:R-:W-:Y:S02]  /*5e10*/  CS2R R74, SRZ ;  /* 0x00000000004a7805 */ /* 0x000fe4000001ff00 */
[----:B------:R-:W-:Y:S02]  /*5e20*/  @P0 SEL R3, R6, R3, !P3 ;  /* 0x0000000306030207 */ /* 0x000fe40005800000 */
[----:B------:R-:W-:Y:S02]  /*5e30*/  CS2R R72, SRZ ;  /* 0x0000000000487805 */ /* 0x000fe4000001ff00 */
[----:B------:R-:W-:Y:S02]  /*5e40*/  LEA R71, R36, UR44, 0x3 ;  /* 0x0000002c24477c11 */ /* 0x000fe4000f8e18ff */
[----:B------:R-:W-:Y:S02]  /*5e50*/  @P1 LOP3.LUT R3, R3, 0x1, RZ, 0xc0, !PT ;  /* 0x0000000103031812 */ /* 0x000fe400078ec0ff */
[----:B------:R-:W-:Y:S02]  /*5e60*/  SHF.L.U32 R4, R94, 0x1f, RZ ;  /* 0x0000001f5e047819 */ /* 0x000fe400000006ff */
[----:B------:R-:W-:Y:S02]  /*5e70*/  ISETP.NE.U32.OR P6, PT, R3, 0x1, !P1 ;  /* 0x000000010300780c */ /* 0x000fe40004fc5470 */
[----:B------:R-:W-:Y:S02]  /*5e80*/  PLOP3.LUT P2, PT, PT, PT, UP1, 0x80, 0x8 ;  /* 0x000000000008781c */ /* 0x000fe40003f4f018 */
[----:B------:R-:W-:Y:S02]  /*5e90*/  LEA.HI R39, R36, R36, RZ, 0x1 ;  /* 0x0000002424277211 */ /* 0x000fe400078f08ff */
[----:B------:R-:W-:Y:S02]  /*5ea0*/  SEL R3, RZ, 0xffffffff, P4 ;  /* 0xffffffffff037807 */ /* 0x000fe40002000000 */
[----:B------:R-:W-:Y:S01]  /*5eb0*/  P2R R102, PR, RZ, 0x40 ;  /* 0x00000040ff667803 */ /* 0x000fe20000000000 */
[C---:B-1----:R-:W-:Y:S01]  /*5ec0*/  IMAD.SHL.U32 R0, R39.reuse, 0x80, RZ ;  /* 0x0000008027007824 */ /* 0x042fe200078e00ff */
[----:B------:R-:W-:Y:S03]  /*5ed0*/  LOP3.LUT R39, R39, 0xffe, RZ, 0xc0, !PT ;  /* 0x00000ffe27277812 */ /* 0x000fe600078ec0ff */
[----:B------:R-:W-:Y:S02]  /*5ee0*/  @P6 SHF.L.U32 R5, R91, 0x1f, RZ ;  /* 0x0000001f5b056819 */ /* 0x000fe400000006ff */
[----:B------:R-:W-:Y:S01]  /*5ef0*/  @P2 SEL R3, R6, R3, !P3 ;  /* 0x0000000306032207 */ /* 0x000fe20005800000 */
[----:B------:R-:W-:Y:S01]  /*5f00*/  IMAD.IADD R39, R36, 0x1, -R39 ;  /* 0x0000000124277824 */ /* 0x000fe200078e0a27 */
[----:B------:R-:W1:Y:S01]  /*5f10*/  @P6 SYNCS.PHASECHK.TRANS64.TRYWAIT P1, [R2+URZ+0x40], R5 ;  /* 0x00004005020065a7 */ /* 0x000e6200080211ff */
[----:B------:R-:W-:Y:S02]  /*5f20*/  LOP3.LUT R0, R0, 0xffffff00, RZ, 0xc0, !PT ;  /* 0xffffff0000007812 */ /* 0x000fe400078ec0ff */
[----:B------:R-:W-:Y:S03]  /*5f30*/  LOP3.LUT R3, R3, 0x1, RZ, 0xc0, !PT ;  /* 0x0000000103037812 */ /* 0x000fe600078ec0ff */
[----:B------:R-:W-:Y:S01]  /*5f40*/  IMAD.IADD R0, R37, 0x1, R0 ;  /* 0x0000000125007824 */ /* 0x000fe200078e0200 */
[----:B------:R-:W-:Y:S03]  /*5f50*/  ISETP.NE.U32.AND P5, PT, R3, 0x1, PT ;  /* 0x000000010300780c */ /* 0x000fe60003fa5070 */
[----:B------:R-:W-:Y:S01]  /*5f60*/  IMAD R39, R39, 0x100000, R0 ;  /* 0x0010000027277824 */ /* 0x000fe200078e0200 */
[----:B------:R-:W-:Y:S01]  /*5f70*/  P2R R101, PR, RZ, 0x20 ;  /* 0x00000020ff657803 */ /* 0x000fe20000000000 */
[----:B------:R2:W4:Y:S01]  /*5f80*/  SYNCS.PHASECHK.TRANS64.TRYWAIT P0, [R71+URZ+0xb0], R4 ;  /* 0x0000b004470075a7 */ /* 0x00052200080011ff */
[----:B-1----:R-:W-:Y:S01]  /*5f90*/  @P6 SEL R100, RZ, 0x1, !P1 ;  /* 0x00000001ff646807 */ /* 0x002fe20004800000 */
[----:B--2---:R-:W-:Y:S06]  /*5fa0*/  @!P6 BRA `(.L_x_98) ;  /* 0x000000000080e947 */ /* 0x004fec0003800000 */
[----:B------:R-:W-:Y:S01]  /*5fb0*/  @P5 IMAD R6, R93, 0x1000, R84 ;  /* 0x000010005d065824 */ /* 0x000fe200078e0254 */
[----:B------:R-:W1:Y:S01]  /*5fc0*/  S2R R0, SR_CgaCtaId ;  /* 0x0000000000007919 */ /* 0x000e620000008800 */
[----:B------:R-:W-:Y:S01]  /*5fd0*/  ISETP.NE.AND P1, PT, R100, RZ, PT ;  /* 0x000000ff6400720c */ /* 0x000fe20003f25270 */
[----:B------:R-:W-:Y:S01]  /*5fe0*/  BSSY B0, `(.L_x_99) ;  /* 0x000000b000007945 */ /* 0x000fe20003800000 */
[----:B------:R-:W-:Y:S01]  /*5ff0*/  @P5 VIADD R5, R6, UR44 ;  /* 0x0000002c06055c36 */ /* 0x000fe20008000000 */
[----:B------:R-:W-:Y:S02]  /*6000*/  CS2R R74, SRZ ;  /* 0x00000000004a7805 */ /* 0x000fe4000001ff00 */
[----:B------:R-:W-:Y:S02]  /*6010*/  CS2R R72, SRZ ;  /* 0x0000000000487805 */ /* 0x000fe4000001ff00 */
[----:B------:R-:W-:Y:S01]  /*6020*/  CS2R R78, SRZ ;  /* 0x00000000004e7805 */ /* 0x000fe2000001ff00 */
[----:B------:R-:W-:Y:S01]  /*6030*/  @P5 IMAD R5, R95, -0x10, R5 ;  /* 0xfffffff05f055824 */ /* 0x000fe200078e0205 */
[----:B------:R-:W-:Y:S04]  /*6040*/  CS2R R76, SRZ ;  /* 0x00000000004c7805 */ /* 0x000fe8000001ff00 */
[----:B------:R-:W-:Y:S05]  /*6050*/  @P1 BRA `(.L_x_100) ;  /* 0x00000000000c1947 */ /* 0x000fea0003800000 */
[----:B------:R-:W-:Y:S04]  /*6060*/  SHF.L.U32 R3, R91, 0x1f, RZ ;  /* 0x0000001f5b037819 */ /* 0x000fe800000006ff */
[----:B------:R-:W2:Y:S02]  /*6070*/  SYNCS.PHASECHK.TRANS64.TRYWAIT P1, [R2+URZ+0x40], R3 ;  /* 0x00004003020075a7 */ /* 0x000ea400080211ff */
[----:B--2---:R-:W-:Y:S05]  /*6080*/  @!P1 BRA `(.L_x_101) ;  /* 0x0000004000089947 */ /* 0x004fea0003800000 */
.L_x_100:
[----:B------:R-:W-:Y:S05]  /*6090*/  BSYNC B0 ;  /* 0x0000000000007941 */ /* 0x000fea0003800000 */
.L_x_99:
[----:B------:R-:W-:Y:S01]  /*60a0*/  ISETP.NE.AND P1, PT, R101, RZ, PT ;  /* 0x000000ff6500720c */ /* 0x000fe20003f25270 */
[----:B--2---:R-:W-:Y:S02]  /*60b0*/  VIADD R3, R2, 0x60 ;  /* 0x0000006002037836 */ /* 0x004fe40000000000 */
[----:B------:R-:W-:Y:S03]  /*60c0*/  VIADD R93, R93, 0x1 ;  /* 0x000000015d5d7836 */ /* 0x000fe60000000000 */
[----:B-1----:R-:W-:Y:S07]  /*60d0*/  PRMT R0, R0, 0x654, R3 ;  /* 0x0000065400007816 */ /* 0x002fee0000000003 */
[----:B------:R1:W2:Y:S04]  /*60e0*/  @P1 LDS.128 R72, [R6+UR44+0x200] ;  /* 0x0002002c06481984 */ /* 0x0002a80008000c00 */
[----:B------:R1:W1:Y:S01]  /*60f0*/  @P1 LDS.128 R76, [R5+0x210] ;  /* 0x00021000054c1984 */ /* 0x0002620000000c00 */
[C---:B------:R-:W-:Y:S01]  /*6100*/  ISETP.NE.AND P1, PT, R93.reuse, 0x4, PT ;  /* 0x000000045d00780c */ /* 0x040fe20003f25270 */
[----:B------:R-:W-:Y:S01]  /*6110*/  @!PT LDS RZ, [RZ] ;  /* 0x00000000fffff984 */ /* 0x000fe20000000800 */
[----:B------:R-:W-:Y:S01]  /*6120*/  @!PT LDS RZ, [RZ] ;  /* 0x00000000fffff984 */ /* 0x000fe20000000800 */
[----:B------:R-:W-:Y:S01]  /*6130*/  @!PT LDS RZ, [RZ] ;  /* 0x00000000fffff984 */ /* 0x000fe20000000800 */
[----:B------:R-:W-:Y:S01]  /*6140*/  @!PT LDS RZ, [RZ] ;  /* 0x00000000fffff984 */ /* 0x000fe20000000800 */
[----:B------:R5:W-:Y:S06]  /*6150*/  MEMBAR.ALL.CTA ;  /* 0x0000000000007992 */ /* 0x000bec0000008000 */
[----:B-----5:R-:W5:Y:S01]  /*6160*/  FENCE.VIEW.ASYNC.S ;  /* 0x00000000000073c6 */ /* 0x020f620000000000 */
[----:B------:R-:W-:Y:S01]  /*6170*/  SEL R93, R93, RZ, P1 ;  /* 0x000000ff5d5d7207 */ /* 0x000fe20000800000 */
[----:B-----5:R5:W-:Y:S02]  /*6180*/  SYNCS.ARRIVE.TRANS64.RED.A1T0 RZ, [R0+URZ], RZ ;  /* 0x000000ff00ff79a7 */ /* 0x020be400081004ff */
[----:B-----5:R-:W-:Y:S04]  /*6190*/  SEL R0, RZ, 0x1, P1 ;  /* 0x00000001ff007807 */ /* 0x020fe80000800000 */
[----:B--2---:R-:W-:Y:S02]  /*61a0*/  LOP3.LUT R91, R91, R0, RZ, 0x3c, !PT ;  /* 0x000000005b5b7212 */ /* 0x004fe400078e3cff */
.L_x_98:
[----:B------:R-:W-:Y:S05]  /*61b0*/  BSYNC B1 ;  /* 0x0000000000017941 */ /* 0x000fea0003800000 */
.L_x_97:
[----:B------:R-:W-:Y:S04]  /*61c0*/  SHF.R.U32.HI R3, RZ, 0x15, R39 ;  /* 0x00000015ff037819 */ /* 0x000fe80000011627 */
[----:B------:R-:W-:Y:S01]  /*61d0*/  LOP3.LUT P1, RZ, R3, 0x3, R86, 0x48, !PT ;  /* 0x0000000303ff7812 */ /* 0x000fe20007824856 */
[----:B------:R-:W-:Y:S01]  /*61e0*/  @!UPT UIADD3 URZ, UPT, UPT, URZ, URZ, URZ ;  /* 0x000000fffffff290 */ /* 0x000fe2000fffe0ff */
[----:B----4-:R-:W-:Y:S11]  /*61f0*/  @P0 BRA `(.L_x_102) ;  /* 0x0000000000080947 */ /* 0x010ff60003800000 */
[----:B------:R-:W2:Y:S02]  /*6200*/  SYNCS.PHASECHK.TRANS64.TRYWAIT P0, [R71+URZ+0xb0], R4 ;  /* 0x0000b004470075a7 */ /* 0x000ea400080011ff */
[----:B--2---:R-:W-:Y:S05]  /*6210*/  @!P0 BRA `(.L_x_103) ;  /* 0x0000003c00b88947 */ /* 0x004fea0003800000 */
.L_x_102:
[----:B------:R-:W-:Y:S05]  /*6220*/  @!P1 BRA `(.L_x_104) ;  /* 0x0000000000409947 */ /* 0x000fea0003800000 */
[----:B------:R-:W1:Y:S01]  /*6230*/  LDCU.64 UR8, c[0x4][0x78] ;  /* 0x01000f00ff0877ac */ /* 0x000e620008000a00 */
[----:B------:R-:W-:Y:S01]  /*6240*/  MOV R3, 0x0 ;  /* 0x0000000000037802 */ /* 0x000fe20000000f00 */
[----:B------:R-:W-:Y:S02]  /*6250*/  HFMA2 R12, -RZ, RZ, 0, 5.9604644775390625e-08 ;  /* 0x00000001ff0c7431 */ /* 0x000fe400000001ff */
[----:B------:R-:W-:Y:S02]  /*6260*/  IMAD.MOV.U32 R8, RZ, RZ, 0x192 ;  /* 0x00000192ff087424 */ /* 0x000fe400078e00ff */
[----:B------:R-:W-:Y:S01]  /*6270*/  IMAD.MOV.U32 R13, RZ, RZ, RZ ;  /* 0x000000ffff0d7224 */ /* 0x000fe200078e00ff */
[----:B------:R-:W4:Y:S01]  /*6280*/  LDCU.64 UR6, c[0x4][0x80] ;  /* 0x01001000ff0677ac */ /* 0x000f220008000a00 */
[----:B------:R-:W3:Y:S01]  /*6290*/  LDC.64 R2, c[0x4][R3] ;  /* 0x0100000003027b82 */ /* 0x000ee20000000a00 */
[----:B------:R-:W5:Y:S01]  /*62a0*/  LDCU.64 UR4, c[0x4][0x18] ;  /* 0x01000300ff0477ac */ /* 0x000f620008000a00 */
[----:B-1----:R-:W-:Y:S01]  /*62b0*/  MOV R5, UR9 ;  /* 0x0000000900057c02 */ /* 0x002fe20008000f00 */
[----:B--2---:R-:W-:Y:S01]  /*62c0*/  IMAD.U32 R4, RZ, RZ, UR8 ;  /* 0x00000008ff047e24 */ /* 0x004fe2000f8e00ff */
[----:B----4-:R-:W-:Y:S01]  /*62d0*/  MOV R7, UR7 ;  /* 0x0000000700077c02 */ /* 0x010fe20008000f00 */
[----:B------:R-:W-:Y:S01]  /*62e0*/  IMAD.U32 R6, RZ, RZ, UR6 ;  /* 0x00000006ff067e24 */ /* 0x000fe2000f8e00ff */
[----:B-----5:R-:W-:Y:S01]  /*62f0*/  MOV R11, UR5 ;  /* 0x00000005000b7c02 */ /* 0x020fe20008000f00 */
[----:B------:R-:W-:Y:S02]  /*6300*/  IMAD.U32 R10, RZ, RZ, UR4 ;  /* 0x00000004ff0a7e24 */ /* 0x000fe4000f8e00ff */
[----:B------:R-:W-:Y:S07]  /*6310*/  LEPC R20, `(.L_x_104) ;  /* 0x000000001014794e */ /* 0x000fee0000000000 */
[----:B---3--:R-:W-:Y:S05]  /*6320*/  CALL.ABS.NOINC R2 ;  /* 0x0000000002007343 */ /* 0x008fea0003c00000 */
.L_x_104:
[-C--:B------:R-:W-:Y:S01]  /*6330*/  F2FP.F16.E4M3.UNPACK_B R42, R72.reuse ;  /* 0x00000048ff2a723e */ /* 0x080fe200020006ff */
[----:B------:R-:W-:Y:S05]  /*6340*/  WARPSYNC.ALL ;  /* 0x0000000000007948 */ /* 0x000fea0003800000 */
[----:B------:R-:W-:Y:S01]  /*6350*/  R2UR UR4, R39 ;  /* 0x00000000270472ca */ /* 0x000fe200000e0000 */
[--C-:B------:R-:W-:Y:S01]  /*6360*/  HADD2.F32 R40, -RZ, R42.reuse.H0_H0 ;  /* 0x2000002aff287230 */ /* 0x100fe20000004100 */
[----:B------:R-:W-:Y:S01]  /*6370*/  F2FP.F16.E4M3.UNPACK_B R43, R72.H1 ;  /* 0x00000048ff2b723e */ /* 0x000fe200030006ff */
[----:B------:R-:W-:Y:S01]  /*6380*/  HADD2.F32 R42, -RZ, R42.H1_H1 ;  /* 0x3000002aff2a7230 */ /* 0x000fe20000004100 */
[-C--:B------:R-:W-:Y:S01]  /*6390*/  F2FP.F16.E4M3.UNPACK_B R45, R73.reuse ;  /* 0x00000049ff2d723e */ /* 0x080fe200020006ff */
[----:B------:R-:W-:Y:S01]  /*63a0*/  BSSY.RECONVERGENT B0, `(.L_x_105) ;  /* 0x0000099000007945 */ /* 0x000fe20003800200 */
[----:B------:R-:W-:Y:S01]  /*63b0*/  F2FP.F16.E4M3.UNPACK_B R47, R73.H1 ;  /* 0x00000049ff2f723e */ /* 0x000fe200030006ff */
[--C-:B------:R-:W-:Y:S01]  /*63c0*/  HADD2.F32 R44, -RZ, R43.reuse.H0_H0 ;  /* 0x2000002bff2c7230 */ /* 0x100fe20000004100 */
[-C--:B------:R-:W-:Y:S01]  /*63d0*/  F2FP.F16.E4M3.UNPACK_B R49, R74.reuse ;  /* 0x0000004aff31723e */ /* 0x080fe200020006ff */
[----:B------:R-:W-:Y:S01]  /*63e0*/  HADD2.F32 R46, -RZ, R43.H1_H1 ;  /* 0x3000002bff2e7230 */ /* 0x000fe20000004100 */
[----:B------:R-:W-:Y:S01]  /*63f0*/  F2FP.F16.E4M3.UNPACK_B R51, R74.H1 ;  /* 0x0000004aff33723e */ /* 0x000fe200030006ff */
[--C-:B------:R-:W-:Y:S01]  /*6400*/  HADD2.F32 R43, -RZ, R45.reuse.H0_H0 ;  /* 0x2000002dff2b7230 */ /* 0x100fe20000004100 */
[-C--:B------:R-:W-:Y:S01]  /*6410*/  F2FP.F16.E4M3.UNPACK_B R53, R75.reuse ;  /* 0x0000004bff35723e */ /* 0x080fe200020006ff */
[----:B-12---:R-:W-:Y:S01]  /*6420*/  LDTM.16dp32bit_t0_t15.x32 R4, tmem[UR4] ;  /* 0x00000004000479ee */ /* 0x006fe20008a80000 */
[----:B------:R-:W3:Y:S01]  /*6430*/  LDTM.16dp32bit_t16_t31.x32 R4, tmem[UR4+0x20] ;  /* 0x00002004000479ee */ /* 0x000ee20008aa0000 */
[----:B------:R-:W-:Y:S01]  /*6440*/  IADD3 R112, PT, PT, R84, UR44, RZ ;  /* 0x0000002c54707c10 */ /* 0x000fe2000fffe0ff */
[----:B------:R-:W-:Y:S01]  /*6450*/  HADD2.F32 R48, -RZ, R45.H1_H1 ;  /* 0x3000002dff307230 */ /* 0x000fe20000004100 */
[----:B------:R-:W-:Y:S01]  /*6460*/  SHF.L.U32 R103, R90, 0x4, RZ ;  /* 0x000000045a677819 */ /* 0x000fe200000006ff */
[----:B------:R-:W-:Y:S01]  /*6470*/  HADD2.F32 R52, -RZ, R49.H1_H1 ;  /* 0x30000031ff347230 */ /* 0x000fe20000004100 */
[----:B------:R-:W-:Y:S01]  /*6480*/  F2FP.F16.E4M3.UNPACK_B R55, R75.H1 ;  /* 0x0000004bff37723e */ /* 0x000fe200030006ff */
[----:B------:R-:W-:Y:S01]  /*6490*/  HADD2.F32 R56, -RZ, R53.H1_H1 ;  /* 0x30000035ff387230 */ /* 0x000fe20000004100 */
[-C--:B------:R-:W-:Y:S01]  /*64a0*/  F2FP.F16.E4M3.UNPACK_B R57, R76.reuse ;  /* 0x0000004cff39723e */ /* 0x080fe200020006ff */
[--C-:B------:R-:W-:Y:S01]  /*64b0*/  HADD2.F32 R45, -RZ, R47.reuse.H0_H0 ;  /* 0x2000002fff2d7230 */ /* 0x100fe20000004100 */
[----:B------:R-:W-:Y:S01]  /*64c0*/  F2FP.F16.E4M3.UNPACK_B R59, R76.H1 ;  /* 0x0000004cff3b723e */ /* 0x000fe200030006ff */
[----:B------:R-:W-:Y:S01]  /*64d0*/  HADD2.F32 R50, -RZ, R47.H1_H1 ;  /* 0x3000002fff327230 */ /* 0x000fe20000004100 */
[-C--:B------:R-:W-:Y:S01]  /*64e0*/  F2FP.F16.E4M3.UNPACK_B R61, R77.reuse ;  /* 0x0000004dff3d723e */ /* 0x080fe200020006ff */
[----:B------:R-:W-:Y:S01]  /*64f0*/  HADD2.F32 R47, -RZ, R49.H0_H0 ;  /* 0x20000031ff2f7230 */ /* 0x000fe20000004100 */
[----:B------:R-:W-:Y:S01]  /*6500*/  F2FP.F16.E4M3.UNPACK_B R63, R77.H1 ;  /* 0x0000004dff3f723e */ /* 0x000fe200030006ff */
[----:B------:R-:W-:Y:S01]  /*6510*/  HADD2.F32 R60, -RZ, R57.H1_H1 ;  /* 0x30000039ff3c7230 */ /* 0x000fe20000004100 */
[-C--:B------:R-:W-:Y:S01]  /*6520*/  F2FP.F16.E4M3.UNPACK_B R65, R78.reuse ;  /* 0x0000004eff41723e */ /* 0x080fe200020006ff */
[----:B------:R-:W-:Y:S01]  /*6530*/  HADD2.F32 R64, -RZ, R61.H1_H1 ;  /* 0x3000003dff407230 */ /* 0x000fe20000004100 */
[----:B------:R-:W-:Y:S01]  /*6540*/  F2FP.F16.E4M3.UNPACK_B R67, R78.H1 ;  /* 0x0000004eff43723e */ /* 0x000fe200030006ff */
[----:B------:R-:W-:Y:S01]  /*6550*/  HADD2.F32 R49, -RZ, R51.H0_H0 ;  /* 0x20000033ff317230 */ /* 0x000fe20000004100 */
[----:B------:R-:W-:Y:S01]  /*6560*/  ISETP.NE.AND P0, PT, R97, RZ, PT ;  /* 0x000000ff6100720c */ /* 0x000fe20003f05270 */
[----:B------:R-:W-:Y:S01]  /*6570*/  HADD2.F32 R68, -RZ, R65.H1_H1 ;  /* 0x30000041ff447230 */ /* 0x000fe20000004100 */
[----:B------:R-:W-:Y:S01]  /*6580*/  ISETP.NE.AND P6, PT, R102, RZ, PT ;  /* 0x000000ff6600720c */ /* 0x000fe20003fc5270 */
[----:B------:R-:W-:Y:S02]  /*6590*/  HADD2.F32 R54, -RZ, R51.H1_H1 ;  /* 0x30000033ff367230 */ /* 0x000fe40000004100 */
[C---:B---3--:R-:W-:Y:S01]  /*65a0*/  FMUL R0, R38.reuse, R4 ;  /* 0x0000000426007220 */ /* 0x048fe20000400000 */
[C---:B------:R-:W-:Y:S01]  /*65b0*/  FMUL R2, R38.reuse, R5 ;  /* 0x0000000526027220 */ /* 0x040fe20000400000 */
[C---:B------:R-:W-:Y:S01]  /*65c0*/  FMUL R4, R38.reuse, R8 ;  /* 0x0000000826047220 */ /* 0x040fe20000400000 */
[C---:B------:R-:W-:Y:S01]  /*65d0*/  FMUL R5, R38.reuse, R9 ;  /* 0x0000000926057220 */ /* 0x040fe20000400000 */
[C---:B------:R-:W-:Y:S01]  /*65e0*/  FFMA R0, R41.reuse, R40, R0 ;  /* 0x0000002829007223 */ /* 0x040fe20000000000 */
[C---:B------:R-:W-:Y:S01]  /*65f0*/  FFMA R2, R41.reuse, R42, R2 ;  /* 0x0000002a29027223 */ /* 0x040fe20000000002 */
[C---:B------:R-:W-:Y:S01]  /*6600*/  FMUL R8, R38.reuse, R12 ;  /* 0x0000000c26087220 */ /* 0x040fe20000400000 */
[C---:B------:R-:W-:Y:S01]  /*6610*/  FMUL R9, R38.reuse, R13 ;  /* 0x0000000d26097220 */ /* 0x040fe20000400000 */
[----:B------:R-:W-:Y:S02]  /*6620*/  HADD2.F32 R51, -RZ, R53.H0_H0 ;  /* 0x20000035ff337230 */ /* 0x000fe40000004100 */
[C---:B------:R-:W-:Y:S01]  /*6630*/  FMUL R12, R38.reuse, R16 ;  /* 0x00000010260c7220 */ /* 0x040fe20000400000 */
        /* <DEDUP_REMOVED lines=13> */
[C---:B------:R-:W-:Y:S01]  /*6710*/  FFMA R3, R41.reuse, R44, R3 ;  /* 0x0000002c29037223 */ /* 0x040fe20000000003 */
[----:B------:R-:W-:Y:S01]  /*6720*/  F2FP.F16.E4M3.UNPACK_B R40, R79 ;  /* 0x0000004fff28723e */ /* 0x000fe200020006ff */
[C---:B------:R-:W-:Y:S01]  /*6730*/  FFMA R7, R41.reuse, R46, R7 ;  /* 0x0000002e29077223 */ /* 0x040fe20000000007 */
[C---:B------:R-:W-:Y:S01]  /*6740*/  FFMA R4, R41.reuse, R43, R4 ;  /* 0x0000002b29047223 */ /* 0x040fe20000000004 */
[----:B------:R-:W-:Y:S01]  /*6750*/  F2FP.F16.E4M3.UNPACK_B R42, R79.H1 ;  /* 0x0000004fff2a723e */ /* 0x000fe200030006ff */
[C---:B------:R-:W-:Y:S01]  /*6760*/  FFMA R5, R41.reuse, R48, R5 ;  /* 0x0000003029057223 */ /* 0x040fe20000000005 */
[----:B------:R-:W-:Y:S01]  /*6770*/  FFMA R6, R41, R45, R6 ;  /* 0x0000002d29067223 */ /* 0x000fe20000000006 */
[----:B------:R-:W-:Y:S01]  /*6780*/  F2FP.SATFINITE.E4M3.F32.PACK_AB_MERGE_C R99, R7, R3, RZ ;  /* 0x000000030763723e */ /* 0x000fe200048070ff */
[C---:B------:R-:W-:Y:S01]  /*6790*/  FFMA R11, R41.reuse, R50, R11 ;  /* 0x00000032290b7223 */ /* 0x040fe2000000000b */
[C---:B------:R-:W-:Y:S01]  /*67a0*/  FFMA R8, R41.reuse, R47, R8 ;  /* 0x0000002f29087223 */ /* 0x040fe20000000008 */
[----:B------:R-:W-:Y:S01]  /*67b0*/  FMUL R10, R38, R14 ;  /* 0x0000000e260a7220 */ /* 0x000fe20000400000 */
[----:B------:R-:W-:Y:S01]  /*67c0*/  F2FP.SATFINITE.E4M3.F32.PACK_AB_MERGE_C R104, R2, R0, R99 ;  /* 0x000000000268723e */ /* 0x000fe20004807063 */
[----:B------:R-:W-:Y:S01]  /*67d0*/  FFMA R9, R41, R52, R9 ;  /* 0x0000003429097223 */ /* 0x000fe20000000009 */
[----:B------:R-:W-:Y:S01]  /*67e0*/  F2FP.SATFINITE.E4M3.F32.PACK_AB_MERGE_C R105, R11, R6, RZ ;  /* 0x000000060b69723e */ /* 0x000fe200048070ff */
[----:B------:R-:W-:Y:S01]  /*67f0*/  FFMA R10, R41, R49, R10 ;  /* 0x00000031290a7223 */ /* 0x000fe2000000000a */
[----:B------:R-:W-:Y:S01]  /*6800*/  IADD3 R99, PT, PT, R112, R103, RZ ;  /* 0x0000006770637210 */ /* 0x000fe20007ffe0ff */
[C---:B------:R-:W-:Y:S01]  /*6810*/  FMUL R15, R38.reuse, R15 ;  /* 0x0000000f260f7220 */ /* 0x040fe20000400000 */
[--C-:B------:R-:W-:Y:S01]  /*6820*/  HADD2.F32 R53, -RZ, R55.reuse.H0_H0 ;  /* 0x20000037ff357230 */ /* 0x100fe20000004100 */
[----:B------:R-:W-:Y:S01]  /*6830*/  F2FP.SATFINITE.E4M3.F32.PACK_AB_MERGE_C R105, R5, R4, R105 ;  /* 0x000000040569723e */ /* 0x000fe20004807069 */
[----:B------:R-:W-:Y:S02]  /*6840*/  HADD2.F32 R58, -RZ, R55.H1_H1 ;  /* 0x30000037ff3a7230 */ /* 0x000fe40000004100 */
[C---:B------:R-:W-:Y:S01]  /*6850*/  FFMA R15, R41.reuse, R54, R15 ;  /* 0x00000036290f7223 */ /* 0x040fe2000000000f */
[C---:B------:R-:W-:Y:S01]  /*6860*/  FFMA R12, R41.reuse, R51, R12 ;  /* 0x00000033290c7223 */ /* 0x040fe2000000000c */
[C---:B------:R-:W-:Y:S01]  /*6870*/  FFMA R13, R41.reuse, R56, R13 ;  /* 0x00000038290d7223 */ /* 0x040fe2000000000d */
[----:B------:R-:W-:Y:S02]  /*6880*/  HADD2.F32 R55, -RZ, R57.H0_H0 ;  /* 0x20000039ff377230 */ /* 0x000fe40000004100 */
[C---:B------:R-:W-:Y:S01]  /*6890*/  FMUL R14, R38.reuse, R18 ;  /* 0x00000012260e7220 */ /* 0x040fe20000400000 */
[C---:B------:R-:W-:Y:S01]  /*68a0*/  FMUL R19, R38.reuse, R19 ;  /* 0x0000001326137220 */ /* 0x040fe20000400000 */
[--C-:B------:R-:W-:Y:S02]  /*68b0*/  HADD2.F32 R57, -RZ, R59.reuse.H0_H0 ;  /* 0x2000003bff397230 */ /* 0x100fe40000004100 */
[C---:B------:R-:W-:Y:S01]  /*68c0*/  FMUL R18, R38.reuse, R22 ;  /* 0x0000001626127220 */ /* 0x040fe20000400000 */
[C---:B------:R-:W-:Y:S01]  /*68d0*/  FFMA R14, R41.reuse, R53, R14 ;  /* 0x00000035290e7223 */ /* 0x040fe2000000000e */
[----:B------:R-:W-:Y:S02]  /*68e0*/  HADD2.F32 R62, -RZ, R59.H1_H1 ;  /* 0x3000003bff3e7230 */ /* 0x000fe40000004100 */
[C---:B------:R-:W-:Y:S01]  /*68f0*/  FFMA R19, R41.reuse, R58, R19 ;  /* 0x0000003a29137223 */ /* 0x040fe20000000013 */
[----:B------:R-:W-:Y:S02]  /*6900*/  HADD2.F32 R59, -RZ, R61.H0_H0 ;  /* 0x2000003dff3b7230 */ /* 0x000fe40000004100 */
[C---:B------:R-:W-:Y:S01]  /*6910*/  FMUL R23, R38.reuse, R23 ;  /* 0x0000001726177220 */ /* 0x040fe20000400000 */
[C---:B------:R-:W-:Y:S01]  /*6920*/  FFMA R16, R41.reuse, R55, R16 ;  /* 0x0000003729107223 */ /* 0x040fe20000000010 */
[C---:B------:R-:W-:Y:S01]  /*6930*/  FFMA R17, R41.reuse, R60, R17 ;  /* 0x0000003c29117223 */ /* 0x040fe20000000011 */
[--C-:B------:R-:W-:Y:S02]  /*6940*/  HADD2.F32 R61, -RZ, R63.reuse.H0_H0 ;  /* 0x2000003fff3d7230 */ /* 0x100fe40000004100 */
[C---:B------:R-:W-:Y:S01]  /*6950*/  FFMA R18, R41.reuse, R57, R18 ;  /* 0x0000003929127223 */ /* 0x040fe20000000012 */
[----:B------:R-:W-:Y:S02]  /*6960*/  HADD2.F32 R66, -RZ, R63.H1_H1 ;  /* 0x3000003fff427230 */ /* 0x000fe40000004100 */
[C---:B------:R-:W-:Y:S01]  /*6970*/  FMUL R22, R38.reuse, R26 ;  /* 0x0000001a26167220 */ /* 0x040fe20000400000 */
[----:B------:R-:W-:Y:S02]  /*6980*/  HADD2.F32 R63, -RZ, R65.H0_H0 ;  /* 0x20000041ff3f7230 */ /* 0x000fe40000004100 */
[C---:B------:R-:W-:Y:S01]  /*6990*/  FFMA R23, R41.reuse, R62, R23 ;  /* 0x0000003e29177223 */ /* 0x040fe20000000017 */
[C---:B------:R-:W-:Y:S01]  /*69a0*/  FMUL R27, R38.reuse, R27 ;  /* 0x0000001b261b7220 */ /* 0x040fe20000400000 */
[C---:B------:R-:W-:Y:S01]  /*69b0*/  FFMA R20, R41.reuse, R59, R20 ;  /* 0x0000003b29147223 */ /* 0x040fe20000000014 */
[C---:B------:R-:W-:Y:S01]  /*69c0*/  FFMA R21, R41.reuse, R64, R21 ;  /* 0x0000004029157223 */ /* 0x040fe20000000015 */
[--C-:B------:R-:W-:Y:S02]  /*69d0*/  HADD2.F32 R65, -RZ, R67.reuse.H0_H0 ;  /* 0x20000043ff417230 */ /* 0x100fe40000004100 */
[C---:B------:R-:W-:Y:S01]  /*69e0*/  FFMA R22, R41.reuse, R61, R22 ;  /* 0x0000003d29167223 */ /* 0x040fe20000000016 */
[----:B------:R-:W-:Y:S02]  /*69f0*/  HADD2.F32 R70, -RZ, R67.H1_H1 ;  /* 0x30000043ff467230 */ /* 0x000fe40000004100 */
[C---:B------:R-:W-:Y:S01]  /*6a00*/  FMUL R26, R38.reuse, R30 ;  /* 0x0000001e261a7220 */ /* 0x040fe20000400000 */
[--C-:B------:R-:W-:Y:S02]  /*6a10*/  HADD2.F32 R67, -RZ, R40.reuse.H0_H0 ;  /* 0x20000028ff437230 */ /* 0x100fe40000004100 */
[C---:B------:R-:W-:Y:S01]  /*6a20*/  FFMA R27, R41.reuse, R66, R27 ;  /* 0x00000042291b7223 */ /* 0x040fe2000000001b */
[C---:B------:R-:W-:Y:S01]  /*6a30*/  FMUL R31, R38.reuse, R31 ;  /* 0x0000001f261f7220 */ /* 0x040fe20000400000 */
[C---:B------:R-:W-:Y:S01]  /*6a40*/  FFMA R24, R41.reuse, R63, R24 ;  /* 0x0000003f29187223 */ /* 0x040fe20000000018 */
[----:B------:R-:W-:Y:S02]  /*6a50*/  HADD2.F32 R40, -RZ, R40.H1_H1 ;  /* 0x30000028ff287230 */ /* 0x000fe40000004100 */
[C---:B------:R-:W-:Y:S01]  /*6a60*/  FFMA R25, R41.reuse, R68, R25 ;  /* 0x0000004429197223 */ /* 0x040fe20000000019 */
[--C-:B------:R-:W-:Y:S02]  /*6a70*/  HADD2.F32 R69, -RZ, R42.reuse.H0_H0 ;  /* 0x2000002aff457230 */ /* 0x100fe40000004100 */
[C---:B------:R-:W-:Y:S01]  /*6a80*/  FFMA R26, R41.reuse, R65, R26 ;  /* 0x00000041291a7223 */ /* 0x040fe2000000001a */
[----:B------:R-:W-:Y:S02]  /*6a90*/  HADD2.F32 R42, -RZ, R42.H1_H1 ;  /* 0x3000002aff2a7230 */ /* 0x000fe40000004100 */
[C---:B------:R-:W-:Y:S01]  /*6aa0*/  FMUL R30, R38.reuse, R34 ;  /* 0x00000022261e7220 */ /* 0x040fe20000400000 */
[----:B------:R-:W-:Y:S01]  /*6ab0*/  FFMA R31, R41, R70, R31 ;  /* 0x00000046291f7223 */ /* 0x000fe2000000001f */
[----:B------:R-:W-:Y:S01]  /*6ac0*/  FMUL R35, R38, R35 ;  /* 0x0000002326237220 */ /* 0x000fe20000400000 */
[----:B------:R-:W-:Y:S01]  /*6ad0*/  F2FP.SATFINITE.E4M3.F32.PACK_AB_MERGE_C R106, R15, R10, RZ ;  /* 0x0000000a0f6a723e */ /* 0x000fe200048070ff */
[----:B------:R-:W-:Y:S01]  /*6ae0*/  FFMA R28, R41, R67, R28 ;  /* 0x00000043291c7223 */ /* 0x000fe2000000001c */
[----:B------:R-:W-:Y:S01]  /*6af0*/  F2FP.SATFINITE.E4M3.F32.PACK_AB_MERGE_C R107, R19, R14, RZ ;  /* 0x0000000e136b723e */ /* 0x000fe200048070ff */
[C---:B------:R-:W-:Y:S01]  /*6b00*/  FFMA R29, R41.reuse, R40, R29 ;  /* 0x00000028291d7223 */ /* 0x040fe2000000001d */
[C---:B------:R-:W-:Y:S01]  /*6b10*/  FFMA R30, R41.reuse, R69, R30 ;  /* 0x00000045291e7223 */ /* 0x040fe2000000001e */
[----:B------:R-:W-:Y:S01]  /*6b20*/  FFMA R35, R41, R42, R35 ;  /* 0x0000002a29237223 */ /* 0x000fe20000000023 */
[----:B------:R-:W-:Y:S02]  /*6b30*/  F2FP.SATFINITE.E4M3.F32.PACK_AB_MERGE_C R106, R9, R8, R106 ;  /* 0x00000008096a723e */ /* 0x000fe4000480706a */
[----:B------:R-:W-:Y:S02]  /*6b40*/  F2FP.SATFINITE.E4M3.F32.PACK_AB_MERGE_C R107, R13, R12, R107 ;  /* 0x0000000c0d6b723e */ /* 0x000fe4000480706b */
[----:B------:R-:W-:Y:S02]  /*6b50*/  F2FP.SATFINITE.E4M3.F32.PACK_AB_MERGE_C R108, R23, R18, RZ ;  /* 0x00000012176c723e */ /* 0x000fe400048070ff */
[----:B------:R-:W-:Y:S01]  /*6b60*/  F2FP.SATFINITE.E4M3.F32.PACK_AB_MERGE_C R109, R27, R22, RZ ;  /* 0x000000161b6d723e */ /* 0x000fe200048070ff */
[----:B------:R1:W-:Y:S01]  /*6b70*/  STS.128 [R84+UR44+0x4200], R104 ;  /* 0x0042006854007988 */ /* 0x0003e20008000c2c */
[----:B------:R-:W-:Y:S02]  /*6b80*/  F2FP.SATFINITE.E4M3.F32.PACK_AB_MERGE_C R113, R31, R26, RZ ;  /* 0x0000001a1f71723e */ /* 0x000fe400048070ff */
[----:B------:R-:W-:Y:S02]  /*6b90*/  F2FP.SATFINITE.E4M3.F32.PACK_AB_MERGE_C R114, R35, R30, RZ ;  /* 0x0000001e2372723e */ /* 0x000fe400048070ff */
[----:B------:R-:W-:Y:S02]  /*6ba0*/  F2FP.SATFINITE.E4M3.F32.PACK_AB_MERGE_C R108, R17, R16, R108 ;  /* 0x00000010116c723e */ /* 0x000fe4000480706c */
[----:B------:R-:W-:Y:S02]  /*6bb0*/  F2FP.SATFINITE.E4M3.F32.PACK_AB_MERGE_C R109, R21, R20, R109 ;  /* 0x00000014156d723e */ /* 0x000fe4000480706d */
[----:B------:R-:W-:Y:S02]  /*6bc0*/  F2FP.SATFINITE.E4M3.F32.PACK_AB_MERGE_C R110, R25, R24, R113 ;  /* 0x00000018196e723e */ /* 0x000fe40004807071 */
[----:B------:R-:W-:Y:S02]  /*6bd0*/  F2FP.SATFINITE.E4M3.F32.PACK_AB_MERGE_C R111, R29, R28, R114 ;  /* 0x0000001c1d6f723e */ /* 0x000fe40004807072 */
[----:B------:R-:W-:Y:S02]  /*6be0*/  LEA R112, R93, UR44, 0x3 ;  /* 0x0000002c5d707c11 */ /* 0x000fe4000f8e18ff */
[----:B------:R-:W-:Y:S01]  /*6bf0*/  @P6 SHF.L.U32 R113, R91, 0x1f, RZ ;  /* 0x0000001f5b716819 */ /* 0x000fe200000006ff */
[----:B------:R1:W-:Y:S01]  /*6c00*/  STS.128 [R99+0x4210], R108 ;  /* 0x0042106c63007388 */ /* 0x0003e20000000c00 */
[----:B------:R-:W-:Y:S01]  /*6c10*/  @!PT LDS RZ, [RZ] ;  /* 0x00000000fffff984 */ /* 0x000fe20000000800 */
[----:B------:R-:W-:Y:S01]  /*6c20*/  @!PT LDS RZ, [RZ] ;  /* 0x00000000fffff984 */ /* 0x000fe20000000800 */
[----:B------:R-:W-:Y:S01]  /*6c30*/  @!PT LDS RZ, [RZ] ;  /* 0x00000000fffff984 */ /* 0x000fe20000000800 */
[----:B------:R-:W-:Y:S01]  /*6c40*/  @!PT LDS RZ, [RZ] ;  /* 0x00000000fffff984 */ /* 0x000fe20000000800 */
[----:B------:R2:W-:Y:S07]  /*6c50*/  MEMBAR.ALL.CTA ;  /* 0x0000000000007992 */ /* 0x0005ee0000008000 */
[----:B--2---:R-:W2:Y:S02]  /*6c60*/  FENCE.VIEW.ASYNC.S ;  /* 0x00000000000073c6 */ /* 0x004ea40000000000 */
[----:B--2---:R-:W-:Y:S06]  /*6c70*/  BAR.SYNC.DEFER_BLOCKING 0x1, 0x80 ;  /* 0x0042000000007b1d */ /* 0x004fec0000010000 */
[----:B------:R-:W-:Y:S05]  /*6c80*/  @P0 BRA `(.L_x_106) ;  /* 0x0000000000280947 */ /* 0x000fea0003800000 */
[----:B------:R-:W-:Y:S01]  /*6c90*/  UIADD3 UR4, UPT, UPT, UR44, 0x4200, URZ ;  /* 0x000042002c047890 */ /* 0x000fe2000fffe0ff */
[----:B------:R-:W-:Y:S05]  /*6ca0*/  UMOV UR51, UR36 ;  /* 0x0000002400337c82 */ /* 0x000fea0008000000 */
[----:B------:R-:W-:Y:S01]  /*6cb0*/  MOV R96, UR4 ;  /* 0x0000000400607c02 */ /* 0x000fe20008000f00 */
[----:B------:R-:W-:Y:S03]  /*6cc0*/  UIADD3 UR4, UP0, UPT, UR62, 0x680, URZ ;  /* 0x000006803e047890 */ /* 0x000fe6000ff1e0ff */
[----:B------:R-:W-:Y:S01]  /*6cd0*/  R2UR UR48, R96 ;  /* 0x00000000603072ca */ /* 0x000fe200000e0000 */
[----:B------:R-:W-:Y:S11]  /*6ce0*/  UIADD3.X UR5, UPT, UPT, URZ, UR63, URZ, UP0, !UPT ;  /* 0x0000003fff057290 */ /* 0x000ff600087fe4ff */
[----:B------:R-:W-:Y:S01]  /*6cf0*/  @!UPT UIADD3 URZ, UPT, UPT, URZ, URZ, URZ ;  /* 0x000000fffffff290 */ /* 0x000fe2000fffe0ff */
[----:B------:R2:W-:Y:S01]  /*6d00*/  UTMASTG.3D [UR48], [UR4] ;  /* 0x00000030040073b5 */ /* 0x0005e20008010000 */
[----:B------:R0:W-:Y:S01]  /*6d10*/  UTMACMDFLUSH ;  /* 0x00000000000079b7 */ /* 0x0001e20000000000 */
[----:B--2---:R-:W-:Y:S04]  /*6d20*/  DEPBAR.LE SB0, 0x1 ;  /* 0x000080400000791a */ /* 0x004fe80000000000 */
.L_x_106:
[----:B------:R-:W-:Y:S05]  /*6d30*/  BSYNC.RECONVERGENT B0 ;  /* 0x0000000000007941 */ /* 0x000fea0003800200 */
.L_x_105:
[----:B------:R-:W-:Y:S06]  /*6d40*/  BAR.SYNC.DEFER_BLOCKING 0x1, 0x80 ;  /* 0x0042000000007b1d */ /* 0x000fec0000010000 */
[----:B------:R-:W2:Y:S01]  /*6d50*/  @P6 SYNCS.PHASECHK.TRANS64.TRYWAIT P0, [R112+URZ+0x40], R113 ;  /* 0x00004071700065a7 */ /* 0x000ea200080011ff */
[----:B------:R-:W-:Y:S01]  /*6d60*/  BSSY B1, `(.L_x_107) ;  /* 0x0000020000017945 */ /* 0x000fe20003800000 */
[----:B--2---:R-:W-:Y:S03]  /*6d70*/  @P6 SEL R100, RZ, 0x1, !P0 ;  /* 0x00000001ff646807 */ /* 0x004fe60004000000 */
[----:B------:R-:W-:Y:S05]  /*6d80*/  @!P6 BRA `(.L_x_108) ;  /* 0x000000000074e947 */ /* 0x000fea0003800000 */
[----:B------:R-:W-:Y:S01]  /*6d90*/  ISETP.NE.AND P1, PT, R101, RZ, PT ;  /* 0x000000ff6500720c */ /* 0x000fe20003f25270 */
[----:B------:R-:W2:Y:S01]  /*6da0*/  S2R R0, SR_CgaCtaId ;  /* 0x0000000000007919 */ /* 0x000ea20000008800 */
[----:B------:R-:W-:Y:S01]  /*6db0*/  ISETP.NE.AND P0, PT, R100, RZ, PT ;  /* 0x000000ff6400720c */ /* 0x000fe20003f05270 */
[----:B------:R-:W-:Y:S10]  /*6dc0*/  BSSY B0, `(.L_x_109) ;  /* 0x0000008000007945 */ /* 0x000ff40003800000 */
[----:B------:R-:W-:Y:S05]  /*6dd0*/  @P1 IMAD R2, R93, 0x1000, R84 ;  /* 0x000010005d021824 */ /* 0x000fea00078e0254 */
[----:B------:R-:W-:Y:S05]  /*6de0*/  @P1 IADD3 R4, PT, PT, R2, UR44, RZ ;  /* 0x0000002c02041c10 */ /* 0x000fea000fffe0ff */
[----:B------:R-:W-:Y:S01]  /*6df0*/  @P1 IMAD.IADD R4, R4, 0x1, R103 ;  /* 0x0000000104041824 */ /* 0x000fe200078e0267 */
[----:B------:R-:W-:Y:S06]  /*6e00*/  @P0 BRA `(.L_x_110) ;  /* 0x00000000000c0947 */ /* 0x000fec0003800000 */
[----:B------:R-:W-:Y:S04]  /*6e10*/  SHF.L.U32 R3, R91, 0x1f, RZ ;  /* 0x0000001f5b037819 */ /* 0x000fe800000006ff */
[----:B------:R-:W3:Y:S02]  /*6e20*/  SYNCS.PHASECHK.TRANS64.TRYWAIT P0, [R112+URZ+0x40], R3 ;  /* 0x00004003700075a7 */ /* 0x000ee400080011ff */
[----:B---3--:R-:W-:Y:S05]  /*6e30*/  @!P0 BRA `(.L_x_111) ;  /* 0x0000003000c48947 */ /* 0x008fea0003800000 */
.L_x_110:
[----:B------:R-:W-:Y:S05]  /*6e40*/  BSYNC B0 ;  /* 0x0000000000007941 */ /* 0x000fea0003800000 */
.L_x_109:
[----:B------:R-:W-:Y:S01]  /*6e50*/  ISETP.NE.AND P0, PT, R101, RZ, PT ;  /* 0x000000ff6500720c */ /* 0x000fe20003f05270 */
[----:B---3--:R-:W-:Y:S02]  /*6e60*/  VIADD R3, R112, 0x60 ;  /* 0x0000006070037836 */ /* 0x008fe40000000000 */
[----:B------:R-:W-:Y:S03]  /*6e70*/  VIADD R93, R93, 0x1 ;  /* 0x000000015d5d7836 */ /* 0x000fe60000000000 */
[----:B--2---:R-:W-:Y:S07]  /*6e80*/  PRMT R0, R0, 0x654, R3 ;  /* 0x0000065400007816 */ /* 0x004fee0000000003 */
[----:B------:R2:W3:Y:S04]  /*6e90*/  @P0 LDS.128 R72, [R2+UR44+0x200] ;  /* 0x0002002c02480984 */ /* 0x0004e80008000c00 */
[----:B------:R2:W4:Y:S01]  /*6ea0*/  @P0 LDS.128 R76, [R4+0x210] ;  /* 0x00021000044c0984 */ /* 0x0005220000000c00 */
        /* <DEDUP_REMOVED lines=10> */
[----:B--23--:R-:W-:Y:S02]  /*6f50*/  LOP3.LUT R91, R91, R0, RZ, 0x3c, !PT ;  /* 0x000000005b5b7212 */ /* 0x00cfe400078e3cff */
.L_x_108:
[----:B------:R-:W-:Y:S05]  /*6f60*/  BSYNC B1 ;  /* 0x0000000000017941 */ /* 0x000fea0003800000 */
.L_x_107:
[----:B------:R-:W-:Y:S05]  /*6f70*/  VIADD R3, R39, 0x40 ;  /* 0x0000004027037836 */ /* 0x000fea0000000000 */
[----:B------:R-:W-:Y:S04]  /*6f80*/  SHF.R.U32.HI R3, RZ, 0x15, R3 ;  /* 0x00000015ff037819 */ /* 0x000fe80000011603 */
[----:B------:R-:W-:Y:S11]  /*6f90*/  LOP3.LUT P0, RZ, R3, 0x3, R86, 0x48, !PT ;  /* 0x0000000303ff7812 */ /* 0x000ff60007804856 */
[----:B------:R-:W-:Y:S02]  /*6fa0*/  @!UPT UIADD3 URZ, UPT, UPT, URZ, URZ, URZ ;  /* 0x000000fffffff290 */ /* 0x000fe4000fffe0ff */
[----:B------:R-:W-:Y:S05]  /*6fb0*/  @!P0 BRA `(.L_x_112) ;  /* 0x0000000000408947 */ /* 0x000fea0003800000 */
[----:B------:R-:W2:Y:S01]  /*6fc0*/  LDCU.64 UR8, c[0x4][0x78] ;  /* 0x01000f00ff0877ac */ /* 0x000ea20008000a00 */
[----:B------:R-:W-:Y:S01]  /*6fd0*/  MOV R3, 0x0 ;  /* 0x0000000000037802 */ /* 0x000fe20000000f00 */
[----:B------:R-:W-:Y:S02]  /*6fe0*/  HFMA2 R12, -RZ, RZ, 0, 5.9604644775390625e-08 ;  /* 0x00000001ff0c7431 */ /* 0x000fe400000001ff */
[----:B------:R-:W-:Y:S02]  /*6ff0*/  IMAD.MOV.U32 R8, RZ, RZ, 0x192 ;  /* 0x00000192ff087424 */ /* 0x000fe400078e00ff */
[----:B------:R-:W-:Y:S01]  /*7000*/  IMAD.MOV.U32 R13, RZ, RZ, RZ ;  /* 0x000000ffff0d7224 */ /* 0x000fe200078e00ff */
[----:B------:R-:W3:Y:S01]  /*7010*/  LDCU.64 UR6, c[0x4][0x80] ;  /* 0x01001000ff0677ac */ /* 0x000ee20008000a00 */
[----:B------:R-:W1:Y:S01]  /*7020*/  LDC.64 R2, c[0x4][R3] ;  /* 0x0100000003027b82 */ /* 0x000e620000000a00 */
[----:B------:R-:W5:Y:S01]  /*7030*/  LDCU.64 UR4, c[0x4][0x18] ;  /* 0x01000300ff0477ac */ /* 0x000f620008000a00 */
[----:B--2---:R-:W-:Y:S01]  /*7040*/  MOV R5, UR9 ;  /* 0x0000000900057c02 */ /* 0x004fe20008000f00 */
[----:B------:R-:W-:Y:S01]  /*7050*/  IMAD.U32 R4, RZ, RZ, UR8 ;  /* 0x00000008ff047e24 */ /* 0x000fe2000f8e00ff */
[----:B---3--:R-:W-:Y:S01]  /*7060*/  MOV R7, UR7 ;  /* 0x0000000700077c02 */ /* 0x008fe20008000f00 */
[----:B------:R-:W-:Y:S01]  /*7070*/  IMAD.U32 R6, RZ, RZ, UR6 ;  /* 0x00000006ff067e24 */ /* 0x000fe2000f8e00ff */
[----:B-----5:R-:W-:Y:S01]  /*7080*/  MOV R11, UR5 ;  /* 0x00000005000b7c02 */ /* 0x020fe20008000f00 */
[----:B------:R-:W-:Y:S02]  /*7090*/  IMAD.U32 R10, RZ, RZ, UR4 ;  /* 0x00000004ff0a7e24 */ /* 0x000fe4000f8e00ff */
[----:B------:R-:W-:Y:S07]  /*70a0*/  LEPC R20, `(.L_x_112) ;  /* 0x000000001014794e */ /* 0x000fee0000000000 */
[----:B-1--4-:R-:W-:Y:S05]  /*70b0*/  CALL.ABS.NOINC R2 ;  /* 0x0000000002007343 */ /* 0x012fea0003c00000 */
.L_x_112:
        /* <DEDUP_REMOVED lines=14> */
[----:B------:R-:W-:Y:S01]  /*71a0*/  F2FP.F16.E4M3.UNPACK_B R54, R75 ;  /* 0x0000004bff36723e */ /* 0x000fe200020006ff */
[----:B------:R-:W-:Y:S01]  /*71b0*/  LDTM.16dp32bit_t0_t15.x32 R4, tmem[UR4+0x40] ;  /* 0x00004004000479ee */ /* 0x000fe20008a80000 */
[----:B------:R-:W2:Y:S01]  /*71c0*/  LDTM.16dp32bit_t16_t31.x32 R4, tmem[UR4+0x60] ;  /* 0x00006004000479ee */ /* 0x000ea20008aa0000 */
[----:B------:R-:W-:Y:S01]  /*71d0*/  HADD2.F32 R46, -RZ, R46.H1_H1 ;  /* 0x3000002eff2e7230 */ /* 0x000fe20000004100 */
[----:B----4-:R-:W-:Y:S01]  /*71e0*/  F2FP.F16.E4M3.UNPACK_B R58, R76 ;  /* 0x0000004cff3a723e */ /* 0x010fe200020006ff */
[--C-:B------:R-:W-:Y:S01]  /*71f0*/  HADD2.F32 R49, -RZ, R50.reuse.H0_H0 ;  /* 0x20000032ff317230 */ /* 0x100fe20000004100 */
[----:B------:R-:W-:Y:S01]  /*7200*/  F2FP.F16.E4M3.UNPACK_B R62, R77 ;  /* 0x0000004dff3e723e */ /* 0x000fe200020006ff */
[----:B------:R-:W-:Y:S01]  /*7210*/  HADD2.F32 R50, -RZ, R50.H1_H1 ;  /* 0x30000032ff327230 */ /* 0x000fe20000004100 */
[----:B------:R-:W-:Y:S01]  /*7220*/  F2FP.F16.E4M3.UNPACK_B R66, R78 ;  /* 0x0000004eff42723e */ /* 0x000fe200020006ff */
[--C-:B------:R-:W-:Y:S01]  /*7230*/  HADD2.F32 R53, -RZ, R54.reuse.H0_H0 ;  /* 0x20000036ff357230 */ /* 0x100fe20000004100 */
[----:B------:R-:W-:Y:S01]  /*7240*/  F2FP.F16.E4M3.UNPACK_B R70, R79 ;  /* 0x0000004fff46723e */ /* 0x000fe200020006ff */
[----:B------:R-:W-:Y:S01]  /*7250*/  HADD2.F32 R54, -RZ, R54.H1_H1 ;  /* 0x30000036ff367230 */ /* 0x000fe20000004100 */
[----:B------:R-:W-:Y:S01]  /*7260*/  F2FP.F16.E4M3.UNPACK_B R56, R75.H1 ;  /* 0x0000004bff38723e */ /* 0x000fe200030006ff */
[--C-:B------:R-:W-:Y:S01]  /*7270*/  HADD2.F32 R57, -RZ, R58.reuse.H0_H0 ;  /* 0x2000003aff397230 */ /* 0x100fe20000004100 */
[----:B------:R-:W-:Y:S01]  /*7280*/  F2FP.F16.E4M3.UNPACK_B R60, R76.H1 ;  /* 0x0000004cff3c723e */ /* 0x000fe200030006ff */
[----:B------:R-:W-:Y:S01]  /*7290*/  HADD2.F32 R58, -RZ, R58.H1_H1 ;  /* 0x3000003aff3a7230 */ /* 0x000fe20000004100 */
[----:B------:R-:W-:Y:S01]  /*72a0*/  F2FP.F16.E4M3.UNPACK_B R64, R77.H1 ;  /* 0x0000004dff40723e */ /* 0x000fe200030006ff */
[--C-:B------:R-:W-:Y:S01]  /*72b0*/  HADD2.F32 R61, -RZ, R62.reuse.H0_H0 ;  /* 0x2000003eff3d7230 */ /* 0x100fe20000004100 */
[----:B------:R-:W-:Y:S01]  /*72c0*/  F2FP.F16.E4M3.UNPACK_B R68, R78.H1 ;  /* 0x0000004eff44723e */ /* 0x000fe200030006ff */
[----:B------:R-:W-:Y:S01]  /*72d0*/  HADD2.F32 R62, -RZ, R62.H1_H1 ;  /* 0x3000003eff3e7230 */ /* 0x000fe20000004100 */
[----:B------:R-:W-:Y:S01]  /*72e0*/  ISETP.NE.AND P0, PT, R97, RZ, PT ;  /* 0x000000ff6100720c */ /* 0x000fe20003f05270 */
[--C-:B------:R-:W-:Y:S01]  /*72f0*/  HADD2.F32 R65, -RZ, R66.reuse.H0_H0 ;  /* 0x20000042ff417230 */ /* 0x100fe20000004100 */
[----:B------:R-:W-:Y:S01]  /*7300*/  ISETP.NE.AND P6, PT, R102, RZ, PT ;  /* 0x000000ff6600720c */ /* 0x000fe20003fc5270 */
[----:B------:R-:W-:Y:S02]  /*7310*/  HADD2.F32 R66, -RZ, R66.H1_H1 ;  /* 0x30000042ff427230 */ /* 0x000fe40000004100 */
[--C-:B------:R-:W-:Y:S02]  /*7320*/  HADD2.F32 R69, -RZ, R70.reuse.H0_H0 ;  /* 0x20000046ff457230 */ /* 0x100fe40000004100 */
[C---:B--2---:R-:W-:Y:S01]  /*7330*/  FMUL R0, R38.reuse, R4 ;  /* 0x0000000426007220 */ /* 0x044fe20000400000 */
[C---:B------:R-:W-:Y:S01]  /*7340*/  FMUL R2, R38.reuse, R5 ;  /* 0x0000000526027220 */ /* 0x040fe20000400000 */
[C---:B------:R-:W-:Y:S01]  /*7350*/  FMUL R4, R38.reuse, R8 ;  /* 0x0000000826047220 */ /* 0x040fe20000400000 */
[C---:B------:R-:W-:Y:S01]  /*7360*/  FMUL R5, R38.reuse, R9 ;  /* 0x0000000926057220 */ /* 0x040fe20000400000 */
[C---:B------:R-:W-:Y:S01]  /*7370*/  FFMA R0, R41.reuse, R40, R0 ;  /* 0x0000002829007223 */ /* 0x040fe20000000000 */
[C---:B------:R-:W-:Y:S01]  /*7380*/  FFMA R2, R41.reuse, R43, R2 ;  /* 0x0000002b29027223 */ /* 0x040fe20000000002 */
        /* <DEDUP_REMOVED lines=10> */
[----:B------:R-:W-:Y:S02]  /*7430*/  HADD2.F32 R70, -RZ, R70.H1_H1 ;  /* 0x30000046ff467230 */ /* 0x000fe40000004100 */
[C---:B------:R-:W-:Y:S01]  /*7440*/  FMUL R28, R38.reuse, R32 ;  /* 0x00000020261c7220 */ /* 0x040fe20000400000 */
[C---:B------:R-:W-:Y:S01]  /*7450*/  FMUL R29, R38.reuse, R33 ;  /* 0x00000021261d7220 */ /* 0x040fe20000400000 */
[C---:B------:R-:W-:Y:S01]  /*7460*/  FMUL R3, R38.reuse, R6 ;  /* 0x0000000626037220 */ /* 0x040fe20000400000 */
[C---:B------:R-:W-:Y:S01]  /*7470*/  FMUL R7, R38.reuse, R7 ;  /* 0x0000000726077220 */ /* 0x040fe20000400000 */
[--C-:B------:R-:W-:Y:S02]  /*7480*/  HADD2.F32 R47, -RZ, R48.reuse.H0_H0 ;  /* 0x20000030ff2f7230 */ /* 0x100fe40000004100 */
[C---:B------:R-:W-:Y:S01]  /*7490*/  FMUL R6, R38.reuse, R10 ;  /* 0x0000000a26067220 */ /* 0x040fe20000400000 */
[C---:B------:R-:W-:Y:S01]  /*74a0*/  FFMA R3, R41.reuse, R42, R3 ;  /* 0x0000002a29037223 */ /* 0x040fe20000000003 */
[----:B------:R-:W-:Y:S02]  /*74b0*/  HADD2.F32 R48, -RZ, R48.H1_H1 ;  /* 0x30000030ff307230 */ /* 0x000fe40000004100 */
[C---:B------:R-:W-:Y:S01]  /*74c0*/  FFMA R7, R41.reuse, R44, R7 ;  /* 0x0000002c29077223 */ /* 0x040fe20000000007 */
[C---:B------:R-:W-:Y:S01]  /*74d0*/  FFMA R4, R41.reuse, R45, R4 ;  /* 0x0000002d29047223 */ /* 0x040fe20000000004 */
[C---:B------:R-:W-:Y:S01]  /*74e0*/  FFMA R5, R41.reuse, R46, R5 ;  /* 0x0000002e29057223 */ /* 0x040fe20000000005 */
[----:B------:R-:W-:Y:S01]  /*74f0*/  FFMA R6, R41, R47, R6 ;  /* 0x0000002f29067223 */ /* 0x000fe20000000006 */
[----:B------:R-:W-:Y:S01]  /*7500*/  FMUL R11, R38, R11 ;  /* 0x0000000b260b7220 */ /* 0x000fe20000400000 */
[----:B------:R-:W-:Y:S01]  /*7510*/  F2FP.F16.E4M3.UNPACK_B R40, R79.H1 ;  /* 0x0000004fff28723e */ /* 0x000fe200030006ff */
[--C-:B------:R-:W-:Y:S01]  /*7520*/  HADD2.F32 R51, -RZ, R52.reuse.H0_H0 ;  /* 0x20000034ff337230 */ /* 0x100fe20000004100 */
[----:B-1----:R-:W-:Y:S01]  /*7530*/  F2FP.SATFINITE.E4M3.F32.PACK_AB_MERGE_C R105, R7, R3, RZ ;  /* 0x000000030769723e */ /* 0x002fe200048070ff */
[C---:B------:R-:W-:Y:S01]  /*7540*/  FFMA R11, R41.reuse, R48, R11 ;  /* 0x00000030290b7223 */ /* 0x040fe2000000000b */
[C---:B------:R-:W-:Y:S01]  /*7550*/  FFMA R8, R41.reuse, R49, R8 ;  /* 0x0000003129087223 */ /* 0x040fe20000000008 */
[----:B------:R-:W-:Y:S01]  /*7560*/  FFMA R9, R41, R50, R9 ;  /* 0x0000003229097223 */ /* 0x000fe20000000009 */
[----:B------:R-:W-:Y:S01]  /*7570*/  F2FP.SATFINITE.E4M3.F32.PACK_AB_MERGE_C R104, R2, R0, R105 ;  /* 0x000000000268723e */ /* 0x000fe20004807069 */
[----:B------:R-:W-:Y:S01]  /*7580*/  HADD2.F32 R52, -RZ, R52.H1_H1 ;  /* 0x30000034ff347230 */ /* 0x000fe20000004100 */
[----:B------:R-:W-:Y:S01]  /*7590*/  F2FP.SATFINITE.E4M3.F32.PACK_AB_MERGE_C R106, R11, R6, RZ ;  /* 0x000000060b6a723e */ /* 0x000fe200048070ff */
[C---:B------:R-:W-:Y:S01]  /*75a0*/  FMUL R10, R38.reuse, R14 ;  /* 0x0000000e260a7220 */ /* 0x040fe20000400000 */
[C---:B------:R-:W-:Y:S01]  /*75b0*/  FMUL R15, R38.reuse, R15 ;  /* 0x0000000f260f7220 */ /* 0x040fe20000400000 */
[--C-:B------:R-:W-:Y:S01]  /*75c0*/  HADD2.F32 R55, -RZ, R56.reuse.H0_H0 ;  /* 0x20000038ff377230 */ /* 0x100fe20000004100 */
[----:B------:R-:W-:Y:S01]  /*75d0*/  F2FP.SATFINITE.E4M3.F32.PACK_AB_MERGE_C R105, R5, R4, R106 ;  /* 0x000000040569723e */ /* 0x000fe2000480706a */
[C---:B------:R-:W-:Y:S01]  /*75e0*/  FFMA R10, R41.reuse, R51, R10 ;  /* 0x00000033290a7223 */ /* 0x040fe2000000000a */
[C---:B------:R-:W-:Y:S01]  /*75f0*/  FFMA R15, R41.reuse, R52, R15 ;  /* 0x00000034290f7223 */ /* 0x040fe2000000000f */
[C---:B------:R-:W-:Y:S01]  /*7600*/  FFMA R12, R41.reuse, R53, R12 ;  /* 0x00000035290c7223 */ /* 0x040fe2000000000c */
[C---:B------:R-:W-:Y:S01]  /*7610*/  FFMA R13, R41.reuse, R54, R13 ;  /* 0x00000036290d7223 */ /* 0x040fe2000000000d */
[----:B------:R-:W-:Y:S02]  /*7620*/  HADD2.F32 R56, -RZ, R56.H1_H1 ;  /* 0x30000038ff387230 */ /* 0x000fe40000004100 */
[C---:B------:R-:W-:Y:S01]  /*7630*/  FMUL R14, R38.reuse, R18 ;  /* 0x00000012260e7220 */ /* 0x040fe20000400000 */
[C---:B------:R-:W-:Y:S01]  /*7640*/  FMUL R19, R38.reuse, R19 ;  /* 0x0000001326137220 */ /* 0x040fe20000400000 */
[--C-:B------:R-:W-:Y:S02]  /*7650*/  HADD2.F32 R59, -RZ, R60.reuse.H0_H0 ;  /* 0x2000003cff3b7230 */ /* 0x100fe40000004100 */
[C---:B------:R-:W-:Y:S01]  /*7660*/  FMUL R18, R38.reuse, R22 ;  /* 0x0000001626127220 */ /* 0x040fe20000400000 */
[C---:B------:R-:W-:Y:S01]  /*7670*/  FFMA R14, R41.reuse, R55, R14 ;  /* 0x00000037290e7223 */ /* 0x040fe2000000000e */
[----:B------:R-:W-:Y:S02]  /*7680*/  HADD2.F32 R60, -RZ, R60.H1_H1 ;  /* 0x3000003cff3c7230 */ /* 0x000fe40000004100 */
        /* <DEDUP_REMOVED lines=8> */
[C---:B------:R-:W-:Y:S01]  /*7710*/  FFMA R23, R41.reuse, R60, R23 ;  /* 0x0000003c29177223 */ /* 0x040fe20000000017 */
[C---:B------:R-:W-:Y:S01]  /*7720*/  FMUL R27, R38.reuse, R27 ;  /* 0x0000001b261b7220 */ /* 0x040fe20000400000 */
[C---:B------:R-:W-:Y:S01]  /*7730*/  FFMA R20, R41.reuse, R61, R20 ;  /* 0x0000003d29147223 */ /* 0x040fe20000000014 */
[C---:B------:R-:W-:Y:S01]  /*7740*/  FFMA R21, R41.reuse, R62, R21 ;  /* 0x0000003e29157223 */ /* 0x040fe20000000015 */
[--C-:B------:R-:W-:Y:S02]  /*7750*/  HADD2.F32 R67, -RZ, R68.reuse.H0_H0 ;  /* 0x20000044ff437230 */ /* 0x100fe40000004100 */
[----:B------:R-:W-:Y:S01]  /*7760*/  FFMA R22, R41, R63, R22 ;  /* 0x0000003f29167223 */ /* 0x000fe20000000016 */
[----:B------:R-:W-:Y:S02]  /*7770*/  HADD2.F32 R68, -RZ, R68.H1_H1 ;  /* 0x30000044ff447230 */ /* 0x000fe40000004100 */
[C---:B------:R-:W-:Y:S01]  /*7780*/  FMUL R26, R38.reuse, R30 ;  /* 0x0000001e261a7220 */ /* 0x040fe20000400000 */
[----:B------:R-:W-:Y:S01]  /*7790*/  F2FP.SATFINITE.E4M3.F32.PACK_AB_MERGE_C R107, R15, R10, RZ ;  /* 0x0000000a0f6b723e */ /* 0x000fe200048070ff */
        /* <DEDUP_REMOVED lines=8> */
[----:B------:R-:W-:Y:S01]  /*7820*/  F2FP.SATFINITE.E4M3.F32.PACK_AB_MERGE_C R106, R9, R8, R107 ;  /* 0x00000008096a723e */ /* 0x000fe2000480706b */
[----:B------:R-:W-:Y:S01]  /*7830*/  FFMA R31, R41, R68, R31 ;  /* 0x00000044291f7223 */ /* 0x000fe2000000001f */
[----:B------:R-:W-:Y:S01]  /*7840*/  FMUL R35, R38, R35 ;  /* 0x0000002326237220 */ /* 0x000fe20000400000 */
[----:B------:R-:W-:Y:S01]  /*7850*/  F2FP.SATFINITE.E4M3.F32.PACK_AB_MERGE_C R107, R19, R14, RZ ;  /* 0x0000000e136b723e */ /* 0x000fe200048070ff */
[C---:B------:R-:W-:Y:S01]  /*7860*/  FFMA R28, R41.reuse, R69, R28 ;  /* 0x00000045291c7223 */ /* 0x040fe2000000001c */
[C---:B------:R-:W-:Y:S01]  /*7870*/  FFMA R29, R41.reuse, R70, R29 ;  /* 0x00000046291d7223 */ /* 0x040fe2000000001d */
[C---:B------:R-:W-:Y:S01]  /*7880*/  FFMA R30, R41.reuse, R43, R30 ;  /* 0x0000002b291e7223 */ /* 0x040fe2000000001e */
[----:B------:R-:W-:Y:S01]  /*7890*/  FFMA R35, R41, R40, R35 ;  /* 0x0000002829237223 */ /* 0x000fe20000000023 */
        /* <DEDUP_REMOVED lines=21> */
[----:B------:R-:W-:Y:S02]  /*79f0*/  UIADD3 UR4, UP0, UPT, UR62, 0x680, URZ ;  /* 0x000006803e047890 */ /* 0x000fe4000ff1e0ff */
[----:B------:R-:W-:Y:S02]  /*7a00*/  UIADD3 UR9, UPT, UPT, UR49, 0x40, URZ ;  /* 0x0000004031097890 */ /* 0x000fe4000fffe0ff */
[----:B------:R-:W-:Y:S02]  /*7a10*/  UIADD3 UR8, UPT, UPT, UR44, 0x5200, URZ ;  /* 0x000052002c087890 */ /* 0x000fe4000fffe0ff */
[----:B------:R-:W-:Y:S01]  /*7a20*/  UIADD3.X UR5, UPT, UPT, URZ, UR63, URZ, UP0, !UPT ;  /* 0x0000003fff057290 */ /* 0x000fe200087fe4ff */
[----:B------:R-:W-:Y:S01]  /*7a30*/  UMOV UR10, UR50 ;  /* 0x00000032000a7c82 */ /* 0x000fe20008000000 */
[----:B------:R-:W-:Y:S07]  /*7a40*/  UMOV UR11, UR36 ;  /* 0x00000024000b7c82 */ /* 0x000fee0008000000 */
[----:B------:R2:W-:Y:S01]  /*7a50*/  UTMASTG.3D [UR8], [UR4] ;  /* 0x00000008040073b5 */ /* 0x0005e20008010000 */
[----:B------:R0:W-:Y:S01]  /*7a60*/  UTMACMDFLUSH ;  /* 0x00000000000079b7 */ /* 0x0001e20000000000 */
[----:B--2---:R-:W-:Y:S04]  /*7a70*/  DEPBAR.LE SB0, 0x1 ;  /* 0x000080400000791a */ /* 0x004fe80000000000 */
.L_x_114:
[----:B------:R-:W-:Y:S05]  /*7a80*/  BSYNC.RECONVERGENT B0 ;  /* 0x0000000000007941 */ /* 0x000fea0003800200 */
.L_x_113:
        /* <DEDUP_REMOVED lines=16> */
.L_x_118:
[----:B------:R-:W-:Y:S05]  /*7b90*/  BSYNC B0 ;  /* 0x0000000000007941 */ /* 0x000fea0003800000 */
.L_x_117:
        /* <DEDUP_REMOVED lines=17> */
.L_x_116:
[----:B------:R-:W-:Y:S05]  /*7cb0*/  BSYNC B1 ;  /* 0x0000000000017941 */ /* 0x000fea0003800000 */
.L_x_115:
        /* <DEDUP_REMOVED lines=21> */
.L_x_120:
        /* <DEDUP_REMOVED lines=18> */
[----:B------:R-:W-:Y:S01]  /*7f30*/  ISETP.NE.AND P6, PT, R102, RZ, PT ;  /* 0x000000ff6600720c */ /* 0x000fe20003fc5270 */
[--C-:B------:R-:W-:Y:S01]  /*7f40*/  HADD2.F32 R49, -RZ, R50.reuse.H0_H0 ;  /* 0x20000032ff317230 */ /* 0x100fe20000004100 */
[----:B----4-:R-:W-:Y:S01]  /*7f50*/  F2FP.F16.E4M3.UNPACK_B R58, R76 ;  /* 0x0000004cff3a723e */ /* 0x010fe200020006ff */
[----:B------:R-:W-:Y:S01]  /*7f60*/  HADD2.F32 R50, -RZ, R50.H1_H1 ;  /* 0x30000032ff327230 */ /* 0x000fe20000004100 */
[----:B------:R-:W-:Y:S01]  /*7f70*/  F2FP.F16.E4M3.UNPACK_B R62, R77 ;  /* 0x0000004dff3e723e */ /* 0x000fe200020006ff */
[--C-:B------:R-:W-:Y:S01]  /*7f80*/  HADD2.F32 R53, -RZ, R54.reuse.H0_H0 ;  /* 0x20000036ff357230 */ /* 0x100fe20000004100 */
[----:B------:R-:W-:Y:S01]  /*7f90*/  F2FP.F16.E4M3.UNPACK_B R66, R78 ;  /* 0x0000004eff42723e */ /* 0x000fe200020006ff */
[----:B------:R-:W-:Y:S01]  /*7fa0*/  HADD2.F32 R54, -RZ, R54.H1_H1 ;  /* 0x30000036ff367230 */ /* 0x000fe20000004100 */
[----:B------:R-:W-:Y:S01]  /*7fb0*/  F2FP.F16.E4M3.UNPACK_B R70, R79 ;  /* 0x0000004fff46723e */ /* 0x000fe200020006ff */
[--C-:B------:R-:W-:Y:S01]  /*7fc0*/  HADD2.F32 R57, -RZ, R58.reuse.H0_H0 ;  /* 0x2000003aff397230 */ /* 0x100fe20000004100 */
[----:B------:R-:W-:Y:S01]  /*7fd0*/  F2FP.F16.E4M3.UNPACK_B R56, R75.H1 ;  /* 0x0000004bff38723e */ /* 0x000fe200030006ff */
[----:B------:R-:W-:Y:S01]  /*7fe0*/  HADD2.F32 R58, -RZ, R58.H1_H1 ;  /* 0x3000003aff3a7230 */ /* 0x000fe20000004100 */
[----:B------:R-:W-:Y:S01]  /*7ff0*/  F2FP.F16.E4M3.UNPACK_B R60, R76.H1 ;  /* 0x0000004cff3c723e */ /* 0x000fe200030006ff */
[--C-:B------:R-:W-:Y:S01]  /*8000*/  HADD2.F32 R61, -RZ, R62.reuse.H0_H0 ;  /* 0x2000003eff3d7230 */ /* 0x100fe20000004100 */
[----:B------:R-:W-:Y:S01]  /*8010*/  F2FP.F16.E4M3.UNPACK_B R64, R77.H1 ;  /* 0x0000004dff40723e */ /* 0x000fe200030006ff */
[----:B------:R-:W-:Y:S01]  /*8020*/  HADD2.F32 R62, -RZ, R62.H1_H1 ;  /* 0x3000003eff3e7230 */ /* 0x000fe20000004100 */
[----:B------:R-:W-:Y:S01]  /*8030*/  F2FP.F16.E4M3.UNPACK_B R68, R78.H1 ;  /* 0x0000004eff44723e */ /* 0x000fe200030006ff */
        /* <DEDUP_REMOVED lines=112> */
[----:B------:R-:W-:Y:S02]  /*8740*/  UIADD3 UR4, UPT, UPT, UR44, 0x4200, URZ ;  /* 0x000042002c047890 */ /* 0x000fe4000fffe0ff */
[----:B------:R-:W-:Y:S01]  /*8750*/  UIADD3 UR9, UPT, UPT, UR49, 0x80, URZ ;  /* 0x0000008031097890 */ /* 0x000fe2000fffe0ff */
[----:B------:R-:W-:Y:S01]  /*8760*/  UMOV UR10, UR50 ;  /* 0x00000032000a7c82 */ /* 0x000fe20008000000 */
[----:B------:R-:W-:Y:S02]  /*8770*/  UMOV UR11, UR36 ;  /* 0x00000024000b7c82 */ /* 0x000fe40008000000 */
        /* <DEDUP_REMOVED lines=8> */
.L_x_122:
[----:B------:R-:W-:Y:S05]  /*8800*/  BSYNC.RECONVERGENT B0 ;  /* 0x0000000000007941 */ /* 0x000fea0003800200 */
.L_x_121:
        /* <DEDUP_REMOVED lines=16> */
.L_x_126:
[----:B------:R-:W-:Y:S05]  /*8910*/  BSYNC B0 ;  /* 0x0000000000007941 */ /* 0x000fea0003800000 */
.L_x_125:
        /* <DEDUP_REMOVED lines=17> */
.L_x_124:
[----:B------:R-:W-:Y:S05]  /*8a30*/  BSYNC B1 ;  /* 0x0000000000017941 */ /* 0x000fea0003800000 */
.L_x_123:
        /* <DEDUP_REMOVED lines=21> */
.L_x_128:
[----:B------:R-:W-:Y:S01]  /*8b90*/  ISETP.NE.AND P0, PT, R97, RZ, PT ;  /* 0x000000ff6100720c */ /* 0x000fe20003f05270 */
[----:B------:R-:W-:Y:S05]  /*8ba0*/  WARPSYNC.ALL ;  /* 0x0000000000007948 */ /* 0x000fea0003800000 */
[----:B------:R-:W-:Y:S01]  /*8bb0*/  R2UR UR4, R39 ;  /* 0x00000000270472ca */ /* 0x000fe200000e0000 */
[----:B------:R-:W2:Y:S01]  /*8bc0*/  S2UR UR6, SR_CgaCtaId ;  /* 0x00000000000679c3 */ /* 0x000ea20000008800 */
[-C--:B------:R-:W-:Y:S01]  /*8bd0*/  F2FP.F16.E4M3.UNPACK_B R42, R72.reuse ;  /* 0x00000048ff2a723e */ /* 0x080fe200020006ff */
[----:B------:R-:W-:Y:S01]  /*8be0*/  BSSY.RECONVERGENT B0, `(.L_x_129) ;  /* 0x000009b000007945 */ /* 0x000fe20003800200 */
[----:B------:R-:W-:Y:S02]  /*8bf0*/  F2FP.F16.E4M3.UNPACK_B R72, R72.H1 ;  /* 0x00000048ff48723e */ /* 0x000fe400030006ff */
[-C--:B------:R-:W-:Y:S01]  /*8c00*/  F2FP.F16.E4M3.UNPACK_B R46, R73.reuse ;  /* 0x00000049ff2e723e */ /* 0x080fe200020006ff */
[--C-:B------:R-:W-:Y:S01]  /*8c10*/  HADD2.F32 R40, -RZ, R42.reuse.H0_H0 ;  /* 0x2000002aff287230 */ /* 0x100fe20000004100 */
[----:B------:R-:W-:Y:S01]  /*8c20*/  F2FP.F16.E4M3.UNPACK_B R73, R73.H1 ;  /* 0x00000049ff49723e */ /* 0x000fe200030006ff */
[----:B------:R-:W-:Y:S01]  /*8c30*/  HADD2.F32 R42, -RZ, R42.H1_H1 ;  /* 0x3000002aff2a7230 */ /* 0x000fe20000004100 */
[-C--:B------:R-:W-:Y:S01]  /*8c40*/  F2FP.F16.E4M3.UNPACK_B R50, R74.reuse ;  /* 0x0000004aff32723e */ /* 0x080fe200020006ff */
[----:B------:R-:W-:Y:S01]  /*8c50*/  HADD2.F32 R43, -RZ, R72.H0_H0 ;  /* 0x20000048ff2b7230 */ /* 0x000fe20000004100 */
[----:B------:R-:W-:Y:S01]  /*8c60*/  F2FP.F16.E4M3.UNPACK_B R74, R74.H1 ;  /* 0x0000004aff4a723e */ /* 0x000fe200030006ff */
[----:B------:R-:W-:Y:S01]  /*8c70*/  LDTM.16dp32bit_t0_t15.x32 R4, tmem[UR4+0xc0] ;  /* 0x0000c004000479ee */ /* 0x000fe20008a80000 */
[----:B------:R-:W3:Y:S01]  /*8c80*/  LDTM.16dp32bit_t16_t31.x32 R4, tmem[UR4+0xe0] ;  /* 0x0000e004000479ee */ /* 0x000ee20008aa0000 */
[----:B------:R-:W-:Y:S01]  /*8c90*/  NOP ;  /* 0x0000000000007918 */ /* 0x000fe20000000000 */
[--C-:B------:R-:W-:Y:S01]  /*8ca0*/  HADD2.F32 R45, -RZ, R46.reuse.H0_H0 ;  /* 0x2000002eff2d7230 */ /* 0x100fe20000004100 */
[----:B------:R-:W-:Y:S01]  /*8cb0*/  R2UR UR5, R71 ;  /* 0x00000000470572ca */ /* 0x000fe200000e0000 */
[----:B------:R-:W-:Y:S01]  /*8cc0*/  HADD2.F32 R46, -RZ, R46.H1_H1 ;  /* 0x3000002eff2e7230 */ /* 0x000fe20000004100 */
[----:B------:R-:W-:Y:S01]  /*8cd0*/  F2FP.F16.E4M3.UNPACK_B R54, R75 ;  /* 0x0000004bff36723e */ /* 0x000fe200020006ff */
        /* <DEDUP_REMOVED lines=10> */
[----:B------:R-:W-:Y:S01]  /*8d80*/  UIADD3 UR4, UPT, UPT, UR5, 0xd0, URZ ;  /* 0x000000d005047890 */ /* 0x000fe2000fffe0ff */
[----:B------:R-:W-:Y:S01]  /*8d90*/  HADD2.F32 R59, -RZ, R58.H1_H1 ;  /* 0x3000003aff3b7230 */ /* 0x000fe20000004100 */
[----:B------:R-:W-:Y:S01]  /*8da0*/  F2FP.F16.E4M3.UNPACK_B R76, R76.H1 ;  /* 0x0000004cff4c723e */ /* 0x000fe200030006ff */
[--C-:B------:R-:W-:Y:S01]  /*8db0*/  HADD2.F32 R60, -RZ, R62.reuse.H0_H0 ;  /* 0x2000003eff3c7230 */ /* 0x100fe20000004100 */
[----:B------:R-:W-:Y:S01]  /*8dc0*/  F2FP.F16.E4M3.UNPACK_B R77, R77.H1 ;  /* 0x0000004dff4d723e */ /* 0x000fe200030006ff */
[----:B------:R-:W-:Y:S01]  /*8dd0*/  HADD2.F32 R63, -RZ, R62.H1_H1 ;  /* 0x3000003eff3f7230 */ /* 0x000fe20000004100 */
[----:B------:R-:W-:Y:S01]  /*8de0*/  F2FP.F16.E4M3.UNPACK_B R78, R78.H1 ;  /* 0x0000004eff4e723e */ /* 0x000fe200030006ff */
[--C-:B------:R-:W-:Y:S01]  /*8df0*/  HADD2.F32 R64, -RZ, R66.reuse.H0_H0 ;  /* 0x20000042ff407230 */ /* 0x100fe20000004100 */
[----:B--2---:R-:W-:Y:S01]  /*8e00*/  UPRMT UR4, UR6, 0x654, UR4 ;  /* 0x0000065406047896 */ /* 0x004fe20008000004 */
        /* <DEDUP_REMOVED lines=8> */
[----:B------:R-:W-:Y:S01]  /*8e90*/  SYNCS.ARRIVE.TRANS64.RED.A1T0 RZ, [UR4], RZ ;  /* 0x000000ffffff79a7 */ /* 0x000fe20008100404 */
[C---:B------:R-:W-:Y:S01]  /*8ea0*/  FMUL R16, R38.reuse, R16 ;  /* 0x0000001026107220 */ /* 0x040fe20000400000 */
[C---:B------:R-:W-:Y:S01]  /*8eb0*/  FMUL R17, R38.reuse, R17 ;  /* 0x0000001126117220 */ /* 0x040fe20000400000 */
[C---:B------:R-:W-:Y:S01]  /*8ec0*/  FMUL R0, R38.reuse, R20 ;  /* 0x0000001426007220 */ /* 0x040fe20000400000 */
[C---:B------:R-:W-:Y:S01]  /*8ed0*/  FMUL R2, R38.reuse, R21 ;  /* 0x0000001526027220 */ /* 0x040fe20000400000 */
[C---:B------:R-:W-:Y:S01]  /*8ee0*/  FMUL R20, R38.reuse, R25 ;  /* 0x0000001926147220 */ /* 0x040fe20000400000 */
[----:B------:R-:W-:Y:S02]  /*8ef0*/  HADD2.F32 R67, -RZ, R66.H1_H1 ;  /* 0x30000042ff437230 */ /* 0x000fe40000004100 */
[C---:B------:R-:W-:Y:S01]  /*8f00*/  FMUL R6, R38.reuse, R6 ;  /* 0x0000000626067220 */ /* 0x040fe20000400000 */
[----:B------:R-:W-:Y:S02]  /*8f10*/  HADD2.F32 R44, -RZ, R72.H1_H1 ;  /* 0x30000048ff2c7230 */ /* 0x000fe40000004100 */
[C---:B------:R-:W-:Y:S01]  /*8f20*/  FMUL R7, R38.reuse, R7 ;  /* 0x0000000726077220 */ /* 0x040fe20000400000 */
[--C-:B------:R-:W-:Y:S02]  /*8f30*/  HADD2.F32 R47, -RZ, R73.reuse.H0_H0 ;  /* 0x20000049ff2f7230 */ /* 0x100fe40000004100 */
[C---:B------:R-:W-:Y:S01]  /*8f40*/  FFMA R6, R41.reuse, R43, R6 ;  /* 0x0000002b29067223 */ /* 0x040fe20000000006 */
[--C-:B------:R-:W-:Y:S02]  /*8f50*/  HADD2.F32 R40, -RZ, R68.reuse.H0_H0 ;  /* 0x20000044ff287230 */ /* 0x100fe40000004100 */
[C---:B------:R-:W-:Y:S01]  /*8f60*/  FFMA R7, R41.reuse, R44, R7 ;  /* 0x0000002c29077223 */ /* 0x040fe20000000007 */
[C---:B------:R-:W-:Y:S01]  /*8f70*/  FFMA R8, R41.reuse, R45, R8 ;  /* 0x0000002d29087223 */ /* 0x040fe20000000008 */
[----:B------:R-:W-:Y:S01]  /*8f80*/  FFMA R9, R41, R46, R9 ;  /* 0x0000002e29097223 */ /* 0x000fe20000000009 */
[----:B------:R-:W-:Y:S02]  /*8f90*/  HADD2.F32 R43, -RZ, R68.H1_H1 ;  /* 0x30000044ff2b7230 */ /* 0x000fe40000004100 */
[C---:B------:R-:W-:Y:S01]  /*8fa0*/  FMUL R10, R38.reuse, R10 ;  /* 0x0000000a260a7220 */ /* 0x040fe20000400000 */
[----:B------:R-:W-:Y:S01]  /*8fb0*/  HADD2.F32 R48, -RZ, R73.H1_H1 ;  /* 0x30000049ff307230 */ /* 0x000fe20000004100 */
[----:B------:R-:W-:Y:S01]  /*8fc0*/  F2FP.SATFINITE.E4M3.F32.PACK_AB_MERGE_C R100, R7, R6, RZ ;  /* 0x000000060764723e */ /* 0x000fe200048070ff */
[C---:B------:R-:W-:Y:S01]  /*8fd0*/  FMUL R7, R38.reuse, R24 ;  /* 0x0000001826077220 */ /* 0x040fe20000400000 */
[----:B------:R-:W-:Y:S01]  /*8fe0*/  FFMA R10, R41, R47, R10 ;  /* 0x0000002f290a7223 */ /* 0x000fe2000000000a */
[C---:B------:R-:W-:Y:S01]  /*8ff0*/  FMUL R24, R38.reuse, R29 ;  /* 0x0000001d26187220 */ /* 0x040fe20000400000 */
[----:B------:R-:W-:Y:S01]  /*9000*/  F2FP.SATFINITE.E4M3.F32.PACK_AB_MERGE_C R100, R5, R4, R100 ;  /* 0x000000040564723e */ /* 0x000fe20004807064 */
[C---:B------:R-:W-:Y:S01]  /*9010*/  FMUL R11, R38.reuse, R11 ;  /* 0x0000000b260b7220 */ /* 0x040fe20000400000 */
[--C-:B------:R-:W-:Y:S02]  /*9020*/  HADD2.F32 R51, -RZ, R74.reuse.H0_H0 ;  /* 0x2000004aff337230 */ /* 0x100fe40000004100 */
[C---:B------:R-:W-:Y:S01]  /*9030*/  FMUL R14, R38.reuse, R14 ;  /* 0x0000000e260e7220 */ /* 0x040fe20000400000 */
[----:B------:R-:W-:Y:S02]  /*9040*/  HADD2.F32 R52, -RZ, R74.H1_H1 ;  /* 0x3000004aff347230 */ /* 0x000fe40000004100 */
[C---:B------:R-:W-:Y:S01]  /*9050*/  FFMA R11, R41.reuse, R48, R11 ;  /* 0x00000030290b7223 */ /* 0x040fe2000000000b */
[C---:B------:R-:W-:Y:S01]  /*9060*/  FFMA R12, R41.reuse, R49, R12 ;  /* 0x00000031290c7223 */ /* 0x040fe2000000000c */
[C---:B------:R-:W-:Y:S01]  /*9070*/  FFMA R13, R41.reuse, R50, R13 ;  /* 0x00000032290d7223 */ /* 0x040fe2000000000d */
[----:B------:R-:W-:Y:S01]  /*9080*/  FFMA R14, R41, R51, R14 ;  /* 0x00000033290e7223 */ /* 0x000fe2000000000e */
[C---:B------:R-:W-:Y:S01]  /*9090*/  FMUL R15, R38.reuse, R15 ;  /* 0x0000000f260f7220 */ /* 0x040fe20000400000 */
[--C-:B------:R-:W-:Y:S01]  /*90a0*/  HADD2.F32 R55, -RZ, R75.reuse.H0_H0 ;  /* 0x2000004bff377230 */ /* 0x100fe20000004100 */
[----:B------:R-:W-:Y:S01]  /*90b0*/  F2FP.SATFINITE.E4M3.F32.PACK_AB_MERGE_C R101, R11, R10, RZ ;  /* 0x0000000a0b65723e */ /* 0x000fe200048070ff */
[----:B------:R-:W-:Y:S02]  /*90c0*/  HADD2.F32 R56, -RZ, R75.H1_H1 ;  /* 0x3000004bff387230 */ /* 0x000fe40000004100 */
[C---:B------:R-:W-:Y:S01]  /*90d0*/  FFMA R15, R41.reuse, R52, R15 ;  /* 0x00000034290f7223 */ /* 0x040fe2000000000f */
[----:B------:R-:W-:Y:S01]  /*90e0*/  FFMA R16, R41, R53, R16 ;  /* 0x0000003529107223 */ /* 0x000fe20000000010 */
[----:B------:R-:W-:Y:S01]  /*90f0*/  F2FP.SATFINITE.E4M3.F32.PACK_AB_MERGE_C R101, R9, R8, R101 ;  /* 0x000000080965723e */ /* 0x000fe20004807065 */
[----:B------:R-:W-:Y:S01]  /*9100*/  FFMA R17, R41, R54, R17 ;  /* 0x0000003629117223 */ /* 0x000fe20000000011 */
[C---:B------:R-:W-:Y:S01]  /*9110*/  FMUL R18, R38.reuse, R18 ;  /* 0x0000001226127220 */ /* 0x040fe20000400000 */
[----:B------:R-:W-:Y:S01]  /*9120*/  F2FP.SATFINITE.E4M3.F32.PACK_AB_MERGE_C R102, R15, R14, RZ ;  /* 0x0000000e0f66723e */ /* 0x000fe200048070ff */
[C---:B------:R-:W-:Y:S01]  /*9130*/  FMUL R19, R38.reuse, R19 ;  /* 0x0000001326137220 */ /* 0x040fe20000400000 */
[--C-:B------:R-:W-:Y:S02]  /*9140*/  HADD2.F32 R58, -RZ, R76.reuse.H0_H0 ;  /* 0x2000004cff3a7230 */ /* 0x100fe40000004100 */
[----:B------:R-:W-:Y:S01]  /*9150*/  FFMA R18, R41, R55, R18 ;  /* 0x0000003729127223 */ /* 0x000fe20000000012 */
[----:B------:R-:W-:Y:S01]  /*9160*/  F2FP.SATFINITE.E4M3.F32.PACK_AB_MERGE_C R102, R13, R12, R102 ;  /* 0x0000000c0d66723e */ /* 0x000fe20004807066 */
[C---:B------:R-:W-:Y:S01]  /*9170*/  FFMA R19, R41.reuse, R56, R19 ;  /* 0x0000003829137223 */ /* 0x040fe20000000013 */
[----:B------:R-:W-:Y:S02]  /*9180*/  HADD2.F32 R61, -RZ, R76.H1_H1 ;  /* 0x3000004cff3d7230 */ /* 0x000fe40000004100 */
[C---:B------:R-:W-:Y:S01]  /*9190*/  FMUL R3, R38.reuse, R22 ;  /* 0x0000001626037220 */ /* 0x040fe20000400000 */
        /* <DEDUP_REMOVED lines=10> */
[C---:B------:R-:W-:Y:S01]  /*9240*/  FMUL R23, R38.reuse, R28 ;  /* 0x0000001c26177220 */ /* 0x040fe20000400000 */
[----:B------:R-:W-:Y:S01]  /*9250*/  F2FP.F16.E4M3.UNPACK_B R79, R79.H1 ;  /* 0x0000004fff4f723e */ /* 0x000fe200030006ff */
        /* <DEDUP_REMOVED lines=9> */
[C---:B------:R-:W-:Y:S01]  /*92f0*/  FFMA R24, R41.reuse, R67, R24 ;  /* 0x0000004329187223 */ /* 0x040fe20000000018 */
[C---:B------:R-:W-:Y:S01]  /*9300*/  FMUL R28, R38.reuse, R33 ;  /* 0x00000021261c7220 */ /* 0x040fe20000400000 */
[--C-:B------:R-:W-:Y:S02]  /*9310*/  HADD2.F32 R42, -RZ, R79.reuse.H0_H0 ;  /* 0x2000004fff2a7230 */ /* 0x100fe40000004100 */
[C---:B------:R-:W-:Y:S01]  /*9320*/  FFMA R25, R41.reuse, R66, R25 ;  /* 0x0000004229197223 */ /* 0x040fe20000000019 */
[----:B------:R-:W-:Y:S02]  /*9330*/  HADD2.F32 R71, -RZ, R79.H1_H1 ;  /* 0x3000004fff477230 */ /* 0x000fe40000004100 */
[C---:B------:R-:W-:Y:S01]  /*9340*/  FMUL R29, R38.reuse, R34 ;  /* 0x00000022261d7220 */ /* 0x040fe20000400000 */
        /* <DEDUP_REMOVED lines=9> */
[----:B-1----:R-:W-:Y:S01]  /*93e0*/  F2FP.SATFINITE.E4M3.F32.PACK_AB_MERGE_C R105, R22, R21, RZ ;  /* 0x000000151669723e */ /* 0x002fe200048070ff */
[----:B------:R1:W-:Y:S01]  /*93f0*/  STS.128 [R84+UR44+0x5200], R100 ;  /* 0x0052006454007988 */ /* 0x0003e20008000c2c */
[----:B------:R-:W-:Y:S02]  /*9400*/  F2FP.SATFINITE.E4M3.F32.PACK_AB_MERGE_C R64, R26, R25, RZ ;  /* 0x000000191a40723e */ /* 0x000fe400048070ff */
[----:B------:R-:W-:Y:S02]  /*9410*/  F2FP.SATFINITE.E4M3.F32.PACK_AB_MERGE_C R67, R30, R29, RZ ;  /* 0x0000001d1e43723e */ /* 0x000fe400048070ff */
[----:B------:R-:W-:Y:S02]  /*9420*/  F2FP.SATFINITE.E4M3.F32.PACK_AB_MERGE_C R104, R2, R0, R3 ;  /* 0x000000000268723e */ /* 0x000fe40004807003 */
[----:B------:R-:W-:Y:S02]  /*9430*/  F2FP.SATFINITE.E4M3.F32.PACK_AB_MERGE_C R105, R20, R7, R105 ;  /* 0x000000071469723e */ /* 0x000fe40004807069 */
[----:B------:R-:W-:Y:S02]  /*9440*/  F2FP.SATFINITE.E4M3.F32.PACK_AB_MERGE_C R106, R24, R23, R64 ;  /* 0x00000017186a723e */ /* 0x000fe40004807040 */
[----:B------:R-:W-:Y:S02]  /*9450*/  F2FP.SATFINITE.E4M3.F32.PACK_AB_MERGE_C R107, R28, R27, R67 ;  /* 0x0000001b1c6b723e */ /* 0x000fe40004807043 */
[----:B------:R-:W-:Y:S03]  /*9460*/  IADD3 R36, PT, PT, R36, 0x1, RZ ;  /* 0x0000000124247810 */ /* 0x000fe60007ffe0ff */
        /* <DEDUP_REMOVED lines=18> */
.L_x_130:
[----:B------:R-:W-:Y:S05]  /*9590*/  BSYNC.RECONVERGENT B0 ;  /* 0x0000000000007941 */ /* 0x000fea0003800200 */
.L_x_129:
[----:B------:R-:W-:Y:S01]  /*95a0*/  R2UR UR4, R87 ;  /* 0x00000000570472ca */ /* 0x000fe200000e0000 */
[----:B------:R-:W-:Y:S01]  /*95b0*/  BAR.SYNC.DEFER_BLOCKING 0x1, 0x80 ;  /* 0x0042000000007b1d */ /* 0x000fe20000010000 */
[C---:B------:R-:W-:Y:S01]  /*95c0*/  ISETP.NE.AND P0, PT, R89.reuse, 0x2, PT ;  /* 0x000000025900780c */ /* 0x040fe20003f05270 */
[----:B------:R-:W-:Y:S01]  /*95d0*/  UISETP.NE.AND UP0, UPT, UR45, URZ, UPT ;  /* 0x000000ff2d00728c */ /* 0x000fe2000bf05270 */
[----:B------:R-:W-:Y:S01]  /*95e0*/  ISETP.NE.AND P1, PT, R36, 0x4, PT ;  /* 0x000000042400780c */ /* 0x000fe20003f25270 */
[----:B------:R-:W-:Y:S01]  /*95f0*/  UIADD3 UR31, UPT, UPT, UR37, UR59, URZ ;  /* 0x0000003b251f7290 */ /* 0x000fe2000fffe0ff */
[----:B------:R-:W-:Y:S02]  /*9600*/  SEL R5, RZ, 0x1, P0 ;  /* 0x00000001ff057807 */ /* 0x000fe40000000000 */
[----:B------:R-:W-:Y:S02]  /*9610*/  SEL R3, RZ, 0x1, P1 ;  /* 0x00000001ff037807 */ /* 0x000fe40000800000 */
[----:B------:R-:W-:Y:S02]  /*9620*/  LOP3.LUT R92, R92, R5, RZ, 0x3c, !PT ;  /* 0x000000055c5c7212 */ /* 0x000fe400078e3cff */
[----:B------:R-:W-:Y:S01]  /*9630*/  LOP3.LUT R94, R94, R3, RZ, 0x3c, !PT ;  /* 0x000000035e5e7212 */ /* 0x000fe200078e3cff */
[----:B------:R-:W-:Y:S01]  /*9640*/  UIADD3 UR30, UPT, UPT, UR38, UR4, URZ ;  /* 0x00000004261e7290 */ /* 0x000fe2000fffe0ff */
[----:B------:R-:W-:Y:S02]  /*9650*/  SEL R89, R89, RZ, P0 ;  /* 0x000000ff59597207 */ /* 0x000fe40000000000 */
[----:B------:R-:W-:Y:S01]  /*9660*/  SEL R36, R36, RZ, P1 ;  /* 0x000000ff24247207 */ /* 0x000fe20000800000 */
[----:B------:R-:W-:Y:S01]  /*9670*/  UMOV UR36, UR58 ;  /* 0x0000003a00247c82 */ /* 0x000fe20008000000 */
[----:B------:R-:W-:Y:S07]  /*9680*/  BRA.U UP0, `(.L_x_131) ;  /* 0xffffffb900e07547 */ /* 0x000fee000b83ffff */
[----:B------:R-:W-:Y:S05]  /*9690*/  EXIT ;  /* 0x000000000000794d */ /* 0x000fea0003800000 */
.L_x_24:
[----:B-1----:R1:W3:Y:S02]  /*96a0*/  SYNCS.PHASECHK.TRANS64.TRYWAIT P0, [R0+URZ+0x100], R3 ;  /* 0x00010003000075a7 */ /* 0x0022e400080011ff */
[----:B---3--:R-:W-:Y:S05]  /*96b0*/  @!P0 NANOSLEEP.SYNCS 0x989680 ;  /* 0x009896800000895d */ /* 0x008fea0003900000 */
[----:B------:R-:W3:Y:S02]  /*96c0*/  @!P0 SYNCS.PHASECHK.TRANS64 P0, [R0+URZ+0x100], R3 ;  /* 0x00010003000085a7 */ /* 0x000ee400080010ff */
[----:B---3--:R-:W-:Y:S05]  /*96d0*/  @!P0 BRA `(.L_x_24) ;  /* 0xfffffffc00f08947 */ /* 0x008fea000383ffff */
[----:B------:R-:W-:Y:S05]  /*96e0*/  BRA `(.L_x_132) ;  /* 0xffffff80006c7947 */ /* 0x000fea000383ffff */
.L_x_27:
[----:B-1----:R-:W-:-:S07]  /*96f0*/  MOV R0, UR33 ;  /* 0x0000002100007c02 */ /* 0x002fce0008000f00 */
.L_x_133:
[----:B-1----:R1:W3:Y:S02]  /*9700*/  SYNCS.PHASECHK.TRANS64.TRYWAIT P0, [R0+URZ+0x20], R3 ;  /* 0x00002003000075a7 */ /* 0x0022e400080011ff */
[----:B---3--:R-:W-:Y:S05]  /*9710*/  @!P0 NANOSLEEP.SYNCS 0x989680 ;  /* 0x009896800000895d */ /* 0x008fea0003900000 */
[----:B------:R-:W3:Y:S02]  /*9720*/  @!P0 SYNCS.PHASECHK.TRANS64 P0, [R0+URZ+0x20], R3 ;  /* 0x00002003000085a7 */ /* 0x000ee400080010ff */
[----:B---3--:R-:W-:Y:S05]  /*9730*/  @!P0 BRA `(.L_x_133) ;  /* 0xfffffffc00f08947 */ /* 0x008fea000383ffff */
[----:B------:R-:W-:Y:S05]  /*9740*/  BRA `(.L_x_26) ;  /* 0xffffff8000ac7947 */ /* 0x000fea000383ffff */
.L_x_34:
[----:B-1----:R-:W-:-:S07]  /*9750*/  MOV R0, UR9 ;  /* 0x0000000900007c02 */ /* 0x002fce0008000f00 */
.L_x_134:
[----:B-1----:R1:W3:Y:S02]  /*9760*/  SYNCS.PHASECHK.TRANS64.TRYWAIT P0, [R0+URZ+0x20], R3 ;  /* 0x00002003000075a7 */ /* 0x0022e400080011ff */
[----:B---3--:R-:W-:Y:S05]  /*9770*/  @!P0 NANOSLEEP.SYNCS 0x989680 ;  /* 0x009896800000895d */ /* 0x008fea0003900000 */
[----:B------:R-:W3:Y:S02]  /*9780*/  @!P0 SYNCS.PHASECHK.TRANS64 P0, [R0+URZ+0x20], R3 ;  /* 0x00002003000085a7 */ /* 0x000ee400080010ff */
[----:B---3--:R-:W-:Y:S05]  /*9790*/  @!P0 BRA `(.L_x_134) ;  /* 0xfffffffc00f08947 */ /* 0x008fea000383ffff */
[----:B------:R-:W-:Y:S05]  /*97a0*/  BRA `(.L_x_33) ;  /* 0xffffff8400687947 */ /* 0x000fea000383ffff */
.L_x_39:
[----:B-1----:R1:W3:Y:S02]  /*97b0*/  SYNCS.PHASECHK.TRANS64.TRYWAIT P0, [R3+URZ+0x90], R0 ;  /* 0x00009000030075a7 */ /* 0x0022e400080011ff */
[----:B---3--:R-:W-:Y:S05]  /*97c0*/  @!P0 NANOSLEEP.SYNCS 0x989680 ;  /* 0x009896800000895d */ /* 0x008fea0003900000 */
[----:B------:R-:W3:Y:S02]  /*97d0*/  @!P0 SYNCS.PHASECHK.TRANS64 P0, [R3+URZ+0x90], R0 ;  /* 0x00009000030085a7 */ /* 0x000ee400080010ff */
[----:B---3--:R-:W-:Y:S05]  /*97e0*/  @!P0 BRA `(.L_x_39) ;  /* 0xfffffffc00f08947 */ /* 0x008fea000383ffff */
[----:B------:R-:W-:Y:S05]  /*97f0*/  BRA `(.L_x_135) ;  /* 0xffffff8800087947 */ /* 0x000fea000383ffff */
.L_x_43:
[----:B-1----:R-:W-:-:S07]  /*9800*/  MOV R0, UR4 ;  /* 0x0000000400007c02 */ /* 0x002fce0008000f00 */
.L_x_136:
[----:B-1----:R1:W3:Y:S02]  /*9810*/  SYNCS.PHASECHK.TRANS64.TRYWAIT P0, [R0+URZ], R3 ;  /* 0x00000003000075a7 */ /* 0x0022e400080011ff */
[----:B---3--:R-:W-:Y:S05]  /*9820*/  @!P0 NANOSLEEP.SYNCS 0x989680 ;  /* 0x009896800000895d */ /* 0x008fea0003900000 */
[----:B------:R-:W3:Y:S02]  /*9830*/  @!P0 SYNCS.PHASECHK.TRANS64 P0, [R0+URZ], R3 ;  /* 0x00000003000085a7 */ /* 0x000ee400080010ff */
[----:B---3--:R-:W-:Y:S05]  /*9840*/  @!P0 BRA `(.L_x_136) ;  /* 0xfffffffc00f08947 */ /* 0x008fea000383ffff */
[----:B------:R-:W-:Y:S05]  /*9850*/  BRA `(.L_x_137) ;  /* 0xffffff8c00b07947 */ /* 0x000fea000383ffff */
.L_x_44:
[----:B------:R-:W-:-:S07]  /*9860*/  MOV R0, UR5 ;  /* 0x0000000500007c02 */ /* 0x000fce0008000f00 */
.L_x_138:
[----:B-1----:R1:W3:Y:S02]  /*9870*/  SYNCS.PHASECHK.TRANS64.TRYWAIT P0, [R0+URZ], R3 ;  /* 0x00000003000075a7 */ /* 0x0022e400080011ff */
[----:B---3--:R-:W-:Y:S05]  /*9880*/  @!P0 NANOSLEEP.SYNCS 0x989680 ;  /* 0x009896800000895d */ /* 0x008fea0003900000 */
[----:B------:R-:W3:Y:S02]  /*9890*/  @!P0 SYNCS.PHASECHK.TRANS64 P0, [R0+URZ], R3 ;  /* 0x00000003000085a7 */ /* 0x000ee400080010ff */
[----:B---3--:R-:W-:Y:S05]  /*98a0*/  @!P0 BRA `(.L_x_138) ;  /* 0xfffffffc00f08947 */ /* 0x008fea000383ffff */
[----:B------:R-:W-:Y:S05]  /*98b0*/  BRA `(.L_x_139) ;  /* 0xffffff8c00bc7947 */ /* 0x000fea000383ffff */
.L_x_45:
[----:B------:R-:W-:-:S07]  /*98c0*/  MOV R0, UR5 ;  /* 0x0000000500007c02 */ /* 0x000fce0008000f00 */
.L_x_140:
[----:B-1----:R1:W3:Y:S02]  /*98d0*/  SYNCS.PHASECHK.TRANS64.TRYWAIT P0, [R0+URZ], R3 ;  /* 0x00000003000075a7 */ /* 0x0022e400080011ff */
[----:B---3--:R-:W-:Y:S05]  /*98e0*/  @!P0 NANOSLEEP.SYNCS 0x989680 ;  /* 0x009896800000895d */ /* 0x008fea0003900000 */
[----:B------:R-:W3:Y:S02]  /*98f0*/  @!P0 SYNCS.PHASECHK.TRANS64 P0, [R0+URZ], R3 ;  /* 0x00000003000085a7 */ /* 0x000ee400080010ff */
[----:B---3--:R-:W-:Y:S05]  /*9900*/  @!P0 BRA `(.L_x_140) ;  /* 0xfffffffc00f08947 */ /* 0x008fea000383ffff */
[----:B------:R-:W-:Y:S05]  /*9910*/  BRA `(.L_x_141) ;  /* 0xffffff8c00c87947 */ /* 0x000fea000383ffff */
.L_x_48:
[----:B--2---:R2:W3:Y:S02]  /*9920*/  SYNCS.PHASECHK.TRANS64.TRYWAIT P0, [R2+URZ+0xf0], R5 ;  /* 0x0000f005020075a7 */ /* 0x0044e400080011ff */
[----:B---3--:R-:W-:Y:S05]  /*9930*/  @!P0 NANOSLEEP.SYNCS 0x989680 ;  /* 0x009896800000895d */ /* 0x008fea0003900000 */
[----:B------:R-:W3:Y:S02]  /*9940*/  @!P0 SYNCS.PHASECHK.TRANS64 P0, [R2+URZ+0xf0], R5 ;  /* 0x0000f005020085a7 */ /* 0x000ee400080010ff */
[----:B---3--:R-:W-:Y:S05]  /*9950*/  @!P0 BRA `(.L_x_48) ;  /* 0xfffffffc00f08947 */ /* 0x008fea000383ffff */
[----:B------:R-:W-:Y:S05]  /*9960*/  BRA `(.L_x_142) ;  /* 0xffffff90002c7947 */ /* 0x000fea000383ffff */
.L_x_49:
[----:B------:R-:W-:-:S07]  /*9970*/  MOV R2, UR4 ;  /* 0x0000000400027c02 */ /* 0x000fce0008000f00 */
.L_x_143:
[----:B--2---:R2:W3:Y:S02]  /*9980*/  SYNCS.PHASECHK.TRANS64.TRYWAIT P0, [R2+URZ+0xa0], R5 ;  /* 0x0000a005020075a7 */ /* 0x0044e400080011ff */
[----:B---3--:R-:W-:Y:S05]  /*9990*/  @!P0 NANOSLEEP.SYNCS 0x989680 ;  /* 0x009896800000895d */ /* 0x008fea0003900000 */
[----:B------:R-:W3:Y:S02]  /*99a0*/  @!P0 SYNCS.PHASECHK.TRANS64 P0, [R2+URZ+0xa0], R5 ;  /* 0x0000a005020085a7 */ /* 0x000ee400080010ff */
[----:B---3--:R-:W-:Y:S05]  /*99b0*/  @!P0 BRA `(.L_x_143) ;  /* 0xfffffffc00f08947 */ /* 0x008fea000383ffff */
[----:B------:R-:W-:Y:S05]  /*99c0*/  BRA `(.L_x_144) ;  /* 0xffffff90003c7947 */ /* 0x000fea000383ffff */
.L_x_50:
[----:B--2---:R2:W3:Y:S02]  /*99d0*/  SYNCS.PHASECHK.TRANS64.TRYWAIT P1, [R2+URZ+0x90], R5 ;  /* 0x00009005020075a7 */ /* 0x0044e400080211ff */
[----:B---3--:R-:W-:Y:S05]  /*99e0*/  @!P1 NANOSLEEP.SYNCS 0x989680 ;  /* 0x009896800000995d */ /* 0x008fea0003900000 */
[----:B------:R-:W3:Y:S02]  /*99f0*/  @!P1 SYNCS.PHASECHK.TRANS64 P1, [R2+URZ+0x90], R5 ;  /* 0x00009005020095a7 */ /* 0x000ee400080210ff */
[----:B---3--:R-:W-:Y:S05]  /*9a00*/  @!P1 BRA `(.L_x_50) ;  /* 0xfffffffc00f09947 */ /* 0x008fea000383ffff */
[----:B------:R-:W-:Y:S05]  /*9a10*/  BRA `(.L_x_145) ;  /* 0xffffff90006c7947 */ /* 0x000fea000383ffff */
.L_x_53:
[----:B------:R-:W-:-:S07]  /*9a20*/  MOV R0, UR4 ;  /* 0x0000000400007c02 */ /* 0x000fce0008000f00 */
.L_x_146:
[----:B--2---:R2:W3:Y:S02]  /*9a30*/  SYNCS.PHASECHK.TRANS64.TRYWAIT P0, [R0+URZ+0xa0], R3 ;  /* 0x0000a003000075a7 */ /* 0x0044e400080011ff */
[----:B---3--:R-:W-:Y:S05]  /*9a40*/  @!P0 NANOSLEEP.SYNCS 0x989680 ;  /* 0x009896800000895d */ /* 0x008fea0003900000 */
[----:B------:R-:W3:Y:S02]  /*9a50*/  @!P0 SYNCS.PHASECHK.TRANS64 P0, [R0+URZ+0xa0], R3 ;  /* 0x0000a003000085a7 */ /* 0x000ee400080010ff */
[----:B---3--:R-:W-:Y:S05]  /*9a60*/  @!P0 BRA `(.L_x_146) ;  /* 0xfffffffc00f08947 */ /* 0x008fea000383ffff */
[----:B------:R-:W-:Y:S05]  /*9a70*/  BRA `(.L_x_52) ;  /* 0xffffff9000c07947 */ /* 0x000fea000383ffff */
.L_x_60:
[----:B-1----:R1:W2:Y:S02]  /*9a80*/  SYNCS.PHASECHK.TRANS64.TRYWAIT P1, [R0+URZ+0x90], R5 ;  /* 0x00009005000075a7 */ /* 0x0022a400080211ff */
[----:B--2---:R-:W-:Y:S05]  /*9a90*/  @!P1 NANOSLEEP.SYNCS 0x989680 ;  /* 0x009896800000995d */ /* 0x004fea0003900000 */
[----:B------:R-:W2:Y:S02]  /*9aa0*/  @!P1 SYNCS.PHASECHK.TRANS64 P1, [R0+URZ+0x90], R5 ;  /* 0x00009005000095a7 */ /* 0x000ea400080210ff */
[----:B--2---:R-:W-:Y:S05]  /*9ab0*/  @!P1 BRA `(.L_x_60) ;  /* 0xfffffffc00f09947 */ /* 0x004fea000383ffff */
[----:B------:R-:W-:Y:S05]  /*9ac0*/  BRA `(.L_x_147) ;  /* 0xffffff9800287947 */ /* 0x000fea000383ffff */
.L_x_61:
[----:B------:R-:W-:-:S07]  /*9ad0*/  MOV R3, UR23 ;  /* 0x0000001700037c02 */ /* 0x000fce0008000f00 */
.L_x_148:
[----:B-1----:R1:W2:Y:S02]  /*9ae0*/  SYNCS.PHASECHK.TRANS64.TRYWAIT P0, [R3+URZ+0xd0], R0 ;  /* 0x0000d000030075a7 */ /* 0x0022a400080011ff */
[----:B--2---:R-:W-:Y:S05]  /*9af0*/  @!P0 NANOSLEEP.SYNCS 0x989680 ;  /* 0x009896800000895d */ /* 0x004fea0003900000 */
[----:B------:R-:W2:Y:S02]  /*9b00*/  @!P0 SYNCS.PHASECHK.TRANS64 P0, [R3+URZ+0xd0], R0 ;  /* 0x0000d000030085a7 */ /* 0x000ea400080010ff */
[----:B--2---:R-:W-:Y:S05]  /*9b10*/  @!P0 BRA `(.L_x_148) ;  /* 0xfffffffc00f08947 */ /* 0x004fea000383ffff */
[----:B------:R-:W-:Y:S05]  /*9b20*/  BRA `(.L_x_149) ;  /* 0xffffff9800787947 */ /* 0x000fea000383ffff */
.L_x_64:
[----:B------:R-:W-:Y:S07]  /*9b30*/  MOV R0, UR5 ;  /* 0x0000000500007c02 */ /* 0x000fee0008000f00 */
.L_x_150:
[----:B-1----:R1:W2:Y:S02]  /*9b40*/  SYNCS.PHASECHK.TRANS64.TRYWAIT P0, [R0+URZ], R3 ;  /* 0x00000003000075a7 */ /* 0x0022a400080011ff */
[----:B--2---:R-:W-:Y:S05]  /*9b50*/  @!P0 NANOSLEEP.SYNCS 0x989680 ;  /* 0x009896800000895d */ /* 0x004fea0003900000 */
[----:B------:R-:W2:Y:S02]  /*9b60*/  @!P0 SYNCS.PHASECHK.TRANS64 P0, [R0+URZ], R3 ;  /* 0x00000003000085a7 */ /* 0x000ea400080010ff */
[----:B--2---:R-:W-:Y:S05]  /*9b70*/  @!P0 BRA `(.L_x_150) ;  /* 0xfffffffc00f08947 */ /* 0x004fea000383ffff */
[----:B------:R-:W-:Y:S05]  /*9b80*/  BRA `(.L_x_63) ;  /* 0xffffff9800947947 */ /* 0x000fea000383ffff */
.L_x_67:
[----:B------:R-:W-:-:S07]  /*9b90*/  MOV R0, UR4 ;  /* 0x0000000400007c02 */ /* 0x000fce0008000f00 */
.L_x_151:
[----:B--2---:R2:W4:Y:S02]  /*9ba0*/  SYNCS.PHASECHK.TRANS64.TRYWAIT P0, [R0+URZ], R3 ;  /* 0x00000003000075a7 */ /* 0x00452400080011ff */
[----:B----4-:R-:W-:Y:S05]  /*9bb0*/  @!P0 NANOSLEEP.SYNCS 0x989680 ;  /* 0x009896800000895d */ /* 0x010fea0003900000 */
[----:B------:R-:W4:Y:S02]  /*9bc0*/  @!P0 SYNCS.PHASECHK.TRANS64 P0, [R0+URZ], R3 ;  /* 0x00000003000085a7 */ /* 0x000f2400080010ff */
[----:B----4-:R-:W-:Y:S05]  /*9bd0*/  @!P0 BRA `(.L_x_151) ;  /* 0xfffffffc00f08947 */ /* 0x010fea000383ffff */
[----:B------:R-:W-:Y:S05]  /*9be0*/  BRA `(.L_x_152) ;  /* 0xffffff9c00487947 */ /* 0x000fea000383ffff */
.L_x_68:
[----:B------:R-:W-:-:S07]  /*9bf0*/  MOV R0, UR5 ;  /* 0x0000000500007c02 */ /* 0x000fce0008000f00 */
.L_x_153:
[----:B-1----:R1:W2:Y:S02]  /*9c00*/  SYNCS.PHASECHK.TRANS64.TRYWAIT P0, [R0+URZ], R3 ;  /* 0x00000003000075a7 */ /* 0x0022a400080011ff */
[----:B--2---:R-:W-:Y:S05]  /*9c10*/  @!P0 NANOSLEEP.SYNCS 0x989680 ;  /* 0x009896800000895d */ /* 0x004fea0003900000 */
[----:B------:R-:W2:Y:S02]  /*9c20*/  @!P0 SYNCS.PHASECHK.TRANS64 P0, [R0+URZ], R3 ;  /* 0x00000003000085a7 */ /* 0x000ea400080010ff */
[----:B--2---:R-:W-:Y:S05]  /*9c30*/  @!P0 BRA `(.L_x_153) ;  /* 0xfffffffc00f08947 */ /* 0x004fea000383ffff */
[----:B------:R-:W-:Y:S05]  /*9c40*/  BRA `(.L_x_154) ;  /* 0xffffff9c00547947 */ /* 0x000fea000383ffff */
.L_x_69:
[----:B------:R-:W-:-:S07]  /*9c50*/  MOV R0, UR5 ;  /* 0x0000000500007c02 */ /* 0x000fce0008000f00 */
.L_x_155:
[----:B-1----:R1:W2:Y:S02]  /*9c60*/  SYNCS.PHASECHK.TRANS64.TRYWAIT P0, [R0+URZ], R3 ;  /* 0x00000003000075a7 */ /* 0x0022a400080011ff */
[----:B--2---:R-:W-:Y:S05]  /*9c70*/  @!P0 NANOSLEEP.SYNCS 0x989680 ;  /* 0x009896800000895d */ /* 0x004fea0003900000 */
[----:B------:R-:W2:Y:S02]  /*9c80*/  @!P0 SYNCS.PHASECHK.TRANS64 P0, [R0+URZ], R3 ;  /* 0x00000003000085a7 */ /* 0x000ea400080010ff */
[----:B--2---:R-:W-:Y:S05]  /*9c90*/  @!P0 BRA `(.L_x_155) ;  /* 0xfffffffc00f08947 */ /* 0x004fea000383ffff */
[----:B------:R-:W-:Y:S05]  /*9ca0*/  BRA `(.L_x_156) ;  /* 0xffffff9c00607947 */ /* 0x000fea000383ffff */
.L_x_70:
[----:B------:R-:W-:-:S07]  /*9cb0*/  MOV R0, UR4 ;  /* 0x0000000400007c02 */ /* 0x000fce0008000f00 */
.L_x_157:
[----:B-1----:R1:W2:Y:S02]  /*9cc0*/  SYNCS.PHASECHK.TRANS64.TRYWAIT P0, [R0+URZ], R3 ;  /* 0x00000003000075a7 */ /* 0x0022a400080011ff */
[----:B--2---:R-:W-:Y:S05]  /*9cd0*/  @!P0 NANOSLEEP.SYNCS 0x989680 ;  /* 0x009896800000895d */ /* 0x004fea0003900000 */
[----:B------:R-:W2:Y:S02]  /*9ce0*/  @!P0 SYNCS.PHASECHK.TRANS64 P0, [R0+URZ], R3 ;  /* 0x00000003000085a7 */ /* 0x000ea400080010ff */
[----:B--2---:R-:W-:Y:S05]  /*9cf0*/  @!P0 BRA `(.L_x_157) ;  /* 0xfffffffc00f08947 */ /* 0x004fea000383ffff */
[----:B------:R-:W-:Y:S05]  /*9d00*/  BRA `(.L_x_158) ;  /* 0xffffff9c006c7947 */ /* 0x000fea000383ffff */
.L_x_75:
[----:B-1----:R1:W2:Y:S02]  /*9d10*/  SYNCS.PHASECHK.TRANS64.TRYWAIT P0, [R8+URZ+0x90], R5 ;  /* 0x00009005080075a7 */ /* 0x0022a400080011ff */
[----:B--2---:R-:W-:Y:S05]  /*9d20*/  @!P0 NANOSLEEP.SYNCS 0x989680 ;  /* 0x009896800000895d */ /* 0x004fea0003900000 */
[----:B------:R-:W2:Y:S02]  /*9d30*/  @!P0 SYNCS.PHASECHK.TRANS64 P0, [R8+URZ+0x90], R5 ;  /* 0x00009005080085a7 */ /* 0x000ea400080010ff */
[----:B--2---:R-:W-:Y:S05]  /*9d40*/  @!P0 BRA `(.L_x_75) ;  /* 0xfffffffc00f08947 */ /* 0x004fea000383ffff */
[----:B------:R-:W-:Y:S05]  /*9d50*/  BRA `(.L_x_159) ;  /* 0xffffffa000b07947 */ /* 0x000fea000383ffff */
.L_x_78:
[----:B------:R-:W-:Y:S07]  /*9d60*/  MOV R0, UR21 ;  /* 0x0000001500007c02 */ /* 0x000fee0008000f00 */
.L_x_160:
[----:B-1----:R1:W2:Y:S02]  /*9d70*/  SYNCS.PHASECHK.TRANS64.TRYWAIT P1, [R0+URZ+0x88], R5 ;  /* 0x00008805000075a7 */ /* 0x0022a400080211ff */
[----:B--2---:R-:W-:Y:S05]  /*9d80*/  @!P1 NANOSLEEP.SYNCS 0x989680 ;  /* 0x009896800000995d */ /* 0x004fea0003900000 */
[----:B------:R-:W2:Y:S02]  /*9d90*/  @!P1 SYNCS.PHASECHK.TRANS64 P1, [R0+URZ+0x88], R5 ;  /* 0x00008805000095a7 */ /* 0x000ea400080210ff */
[----:B--2---:R-:W-:Y:S05]  /*9da0*/  @!P1 BRA `(.L_x_160) ;  /* 0xfffffffc00f09947 */ /* 0x004fea000383ffff */
[----:B------:R-:W-:Y:S05]  /*9db0*/  BRA `(.L_x_77) ;  /* 0xffffffa8002c7947 */ /* 0x000fea000383ffff */
.L_x_81:
[----:B-1----:R-:W-:Y:S07]  /*9dc0*/  MOV R5, UR21 ;  /* 0x0000001500057c02 */ /* 0x002fee0008000f00 */
.L_x_161:
[----:B-1----:R1:W2:Y:S02]  /*9dd0*/  SYNCS.PHASECHK.TRANS64.TRYWAIT P0, [R5+URZ+0x60], R4 ;  /* 0x00006004050075a7 */ /* 0x0022a400080011ff */
[----:B--2---:R-:W-:Y:S05]  /*9de0*/  @!P0 NANOSLEEP.SYNCS 0x989680 ;  /* 0x009896800000895d */ /* 0x004fea0003900000 */
[----:B------:R-:W2:Y:S02]  /*9df0*/  @!P0 SYNCS.PHASECHK.TRANS64 P0, [R5+URZ+0x60], R4 ;  /* 0x00006004050085a7 */ /* 0x000ea400080010ff */
[----:B--2---:R-:W-:Y:S05]  /*9e00*/  @!P0 BRA `(.L_x_161) ;  /* 0xfffffffc00f08947 */ /* 0x004fea000383ffff */
[----:B------:R-:W-:Y:S05]  /*9e10*/  BRA `(.L_x_162) ;  /* 0xffffffa800847947 */ /* 0x000fea000383ffff */
.L_x_82:
[----:B------:R-:W-:Y:S07]  /*9e20*/  MOV R5, UR21 ;  /* 0x0000001500057c02 */ /* 0x000fee0008000f00 */
.L_x_163:
[----:B-1----:R1:W2:Y:S02]  /*9e30*/  SYNCS.PHASECHK.TRANS64.TRYWAIT P0, [R5+URZ+0x68], R4 ;  /* 0x00006804050075a7 */ /* 0x0022a400080011ff */
[----:B--2---:R-:W-:Y:S05]  /*9e40*/  @!P0 NANOSLEEP.SYNCS 0x989680 ;  /* 0x009896800000895d */ /* 0x004fea0003900000 */
[----:B------:R-:W2:Y:S02]  /*9e50*/  @!P0 SYNCS.PHASECHK.TRANS64 P0, [R5+URZ+0x68], R4 ;  /* 0x00006804050085a7 */ /* 0x000ea400080010ff */
[----:B--2---:R-:W-:Y:S05]  /*9e60*/  @!P0 BRA `(.L_x_163) ;  /* 0xfffffffc00f08947 */ /* 0x004fea000383ffff */
[----:B------:R-:W-:Y:S05]  /*9e70*/  BRA `(.L_x_164) ;  /* 0xffffffa800bc7947 */ /* 0x000fea000383ffff */
.L_x_83:
[----:B-1----:R-:W-:Y:S07]  /*9e80*/  MOV R5, UR21 ;  /* 0x0000001500057c02 */ /* 0x002fee0008000f00 */
.L_x_165:
[----:B-1----:R1:W2:Y:S02]  /*9e90*/  SYNCS.PHASECHK.TRANS64.TRYWAIT P0, [R5+URZ+0x70], R4 ;  /* 0x00007004050075a7 */ /* 0x0022a400080011ff */
[----:B--2---:R-:W-:Y:S05]  /*9ea0*/  @!P0 NANOSLEEP.SYNCS 0x989680 ;  /* 0x009896800000895d */ /* 0x004fea0003900000 */
[----:B------:R-:W2:Y:S02]  /*9eb0*/  @!P0 SYNCS.PHASECHK.TRANS64 P0, [R5+URZ+0x70], R4 ;  /* 0x00007004050085a7 */ /* 0x000ea400080010ff */
[----:B--2---:R-:W-:Y:S05]  /*9ec0*/  @!P0 BRA `(.L_x_165) ;  /* 0xfffffffc00f08947 */ /* 0x004fea000383ffff */
[----:B------:R-:W-:Y:S05]  /*9ed0*/  BRA `(.L_x_166) ;  /* 0xffffffac00007947 */ /* 0x000fea000383ffff */
.L_x_84:
[----:B-1----:R-:W-:Y:S07]  /*9ee0*/  MOV R5, UR21 ;  /* 0x0000001500057c02 */ /* 0x002fee0008000f00 */
.L_x_167:
[----:B-1----:R1:W2:Y:S02]  /*9ef0*/  SYNCS.PHASECHK.TRANS64.TRYWAIT P0, [R5+URZ+0x78], R4 ;  /* 0x00007804050075a7 */ /* 0x0022a400080011ff */
[----:B--2---:R-:W-:Y:S05]  /*9f00*/  @!P0 NANOSLEEP.SYNCS 0x989680 ;  /* 0x009896800000895d */ /* 0x004fea0003900000 */
[----:B------:R-:W2:Y:S02]  /*9f10*/  @!P0 SYNCS.PHASECHK.TRANS64 P0, [R5+URZ+0x78], R4 ;  /* 0x00007804050085a7 */ /* 0x000ea400080010ff */
[----:B--2---:R-:W-:Y:S05]  /*9f20*/  @!P0 BRA `(.L_x_167) ;  /* 0xfffffffc00f08947 */ /* 0x004fea000383ffff */
[----:B------:R-:W-:Y:S05]  /*9f30*/  BRA `(.L_x_168) ;  /* 0xffffffac00487947 */ /* 0x000fea000383ffff */
.L_x_86:
[----:B------:R-:W-:-:S07]  /*9f40*/  MOV R0, UR21 ;  /* 0x0000001500007c02 */ /* 0x000fce0008000f00 */
.L_x_169:
[----:B-1----:R1:W2:Y:S02]  /*9f50*/  SYNCS.PHASECHK.TRANS64.TRYWAIT P0, [R0+URZ+0x60], R3 ;  /* 0x00006003000075a7 */ /* 0x0022a400080011ff */
[----:B--2---:R-:W-:Y:S05]  /*9f60*/  @!P0 NANOSLEEP.SYNCS 0x989680 ;  /* 0x009896800000895d */ /* 0x004fea0003900000 */
[----:B------:R-:W2:Y:S02]  /*9f70*/  @!P0 SYNCS.PHASECHK.TRANS64 P0, [R0+URZ+0x60], R3 ;  /* 0x00006003000085a7 */ /* 0x000ea400080010ff */
[----:B--2---:R-:W-:Y:S05]  /*9f80*/  @!P0 BRA `(.L_x_169) ;  /* 0xfffffffc00f08947 */ /* 0x004fea000383ffff */
[----:B------:R-:W-:Y:S05]  /*9f90*/  BRA `(.L_x_170) ;  /* 0xffffffac00bc7947 */ /* 0x000fea000383ffff */
.L_x_87:
[----:B-1----:R-:W-:-:S07]  /*9fa0*/  MOV R0, UR21 ;  /* 0x0000001500007c02 */ /* 0x002fce0008000f00 */
.L_x_171:
[----:B-1----:R1:W2:Y:S02]  /*9fb0*/  SYNCS.PHASECHK.TRANS64.TRYWAIT P0, [R0+URZ+0x68], R3 ;  /* 0x00006803000075a7 */ /* 0x0022a400080011ff */
[----:B--2---:R-:W-:Y:S05]  /*9fc0*/  @!P0 NANOSLEEP.SYNCS 0x989680 ;  /* 0x009896800000895d */ /* 0x004fea0003900000 */
[----:B------:R-:W2:Y:S02]  /*9fd0*/  @!P0 SYNCS.PHASECHK.TRANS64 P0, [R0+URZ+0x68], R3 ;  /* 0x00006803000085a7 */ /* 0x000ea400080010ff */
[----:B--2---:R-:W-:Y:S05]  /*9fe0*/  @!P0 BRA `(.L_x_171) ;  /* 0xfffffffc00f08947 */ /* 0x004fea000383ffff */
[----:B------:R-:W-:Y:S05]  /*9ff0*/  BRA `(.L_x_172) ;  /* 0xffffffac00ac7947 */ /* 0x000fea000383ffff */
.L_x_88:
[----:B-1----:R-:W-:-:S07]  /*a000*/  MOV R0, UR21 ;  /* 0x0000001500007c02 */ /* 0x002fce0008000f00 */
.L_x_173:
[----:B-1----:R1:W2:Y:S02]  /*a010*/  SYNCS.PHASECHK.TRANS64.TRYWAIT P0, [R0+URZ+0x70], R3 ;  /* 0x00007003000075a7 */ /* 0x0022a400080011ff */
[----:B--2---:R-:W-:Y:S05]  /*a020*/  @!P0 NANOSLEEP.SYNCS 0x989680 ;  /* 0x009896800000895d */ /* 0x004fea0003900000 */
[----:B------:R-:W2:Y:S02]  /*a030*/  @!P0 SYNCS.PHASECHK.TRANS64 P0, [R0+URZ+0x70], R3 ;  /* 0x00007003000085a7 */ /* 0x000ea400080010ff */
[----:B--2---:R-:W-:Y:S05]  /*a040*/  @!P0 BRA `(.L_x_173) ;  /* 0xfffffffc00f08947 */ /* 0x004fea000383ffff */
[----:B------:R-:W-:Y:S05]  /*a050*/  BRA `(.L_x_174) ;  /* 0xffffffac009c7947 */ /* 0x000fea000383ffff */
.L_x_90:
[----:B-1----:R1:W2:Y:S02]  /*a060*/  SYNCS.PHASECHK.TRANS64.TRYWAIT P0, [R3+URZ+0x90], R0 ;  /* 0x00009000030075a7 */ /* 0x0022a400080011ff */
[----:B--2---:R-:W-:Y:S05]  /*a070*/  @!P0 NANOSLEEP.SYNCS 0x989680 ;  /* 0x009896800000895d */ /* 0x004fea0003900000 */
[----:B------:R-:W2:Y:S02]  /*a080*/  @!P0 SYNCS.PHASECHK.TRANS64 P0, [R3+URZ+0x90], R0 ;  /* 0x00009000030085a7 */ /* 0x000ea400080010ff */
[----:B--2---:R-:W-:Y:S05]  /*a090*/  @!P0 BRA `(.L_x_90) ;  /* 0xfffffffc00f08947 */ /* 0x004fea000383ffff */
[----:B------:R-:W-:Y:S05]  /*a0a0*/  BRA `(.L_x_175) ;  /* 0xffffffb0006c7947 */ /* 0x000fea000383ffff */
.L_x_101:
[----:B--2---:R2:W1:Y:S02]  /*a0b0*/  SYNCS.PHASECHK.TRANS64.TRYWAIT P1, [R2+URZ+0x40], R3 ;  /* 0x00004003020075a7 */ /* 0x00446400080211ff */
[----:B-1----:R-:W-:Y:S05]  /*a0c0*/  @!P1 NANOSLEEP.SYNCS 0x989680 ;  /* 0x009896800000995d */ /* 0x002fea0003900000 */
[----:B------:R-:W1:Y:S02]  /*a0d0*/  @!P1 SYNCS.PHASECHK.TRANS64 P1, [R2+URZ+0x40], R3 ;  /* 0x00004003020095a7 */ /* 0x000e6400080210ff */
[----:B-1----:R-:W-:Y:S05]  /*a0e0*/  @!P1 BRA `(.L_x_101) ;  /* 0xfffffffc00f09947 */ /* 0x002fea000383ffff */
[----:B------:R-:W-:Y:S05]  /*a0f0*/  BRA `(.L_x_100) ;  /* 0xffffffbc00e47947 */ /* 0x000fea000383ffff */
.L_x_103:
[----:B--2---:R2:W4:Y:S02]  /*a100*/  SYNCS.PHASECHK.TRANS64.TRYWAIT P0, [R71+URZ+0xb0], R4 ;  /* 0x0000b004470075a7 */ /* 0x00452400080011ff */
[----:B----4-:R-:W-:Y:S05]  /*a110*/  @!P0 NANOSLEEP.SYNCS 0x989680 ;  /* 0x009896800000895d */ /* 0x010fea0003900000 */
[----:B------:R-:W4:Y:S02]  /*a120*/  @!P0 SYNCS.PHASECHK.TRANS64 P0, [R71+URZ+0xb0], R4 ;  /* 0x0000b004470085a7 */ /* 0x000f2400080010ff */
[----:B----4-:R-:W-:Y:S05]  /*a130*/  @!P0 BRA `(.L_x_103) ;  /* 0xfffffffc00f08947 */ /* 0x010fea000383ffff */
[----:B------:R-:W-:Y:S05]  /*a140*/  BRA `(.L_x_102) ;  /* 0xffffffc000347947 */ /* 0x000fea000383ffff */
.L_x_111:
[----:B---3--:R3:W4:Y:S02]  /*a150*/  SYNCS.PHASECHK.TRANS64.TRYWAIT P0, [R112+URZ+0x40], R3 ;  /* 0x00004003700075a7 */ /* 0x00872400080011ff */
[----:B----4-:R-:W-:Y:S05]  /*a160*/  @!P0 NANOSLEEP.SYNCS 0x989680 ;  /* 0x009896800000895d */ /* 0x010fea0003900000 */
[----:B------:R-:W4:Y:S02]  /*a170*/  @!P0 SYNCS.PHASECHK.TRANS64 P0, [R112+URZ+0x40], R3 ;  /* 0x00004003700085a7 */ /* 0x000f2400080010ff */
[----:B----4-:R-:W-:Y:S05]  /*a180*/  @!P0 BRA `(.L_x_111) ;  /* 0xfffffffc00f08947 */ /* 0x010fea000383ffff */
[----:B------:R-:W-:Y:S05]  /*a190*/  BRA `(.L_x_110) ;  /* 0xffffffcc00287947 */ /* 0x000fea000383ffff */
.L_x_119:
[----:B---3--:R3:W4:Y:S02]  /*a1a0*/  SYNCS.PHASECHK.TRANS64.TRYWAIT P0, [R112+URZ+0x40], R5 ;  /* 0x00004005700075a7 */ /* 0x00872400080011ff */
[----:B----4-:R-:W-:Y:S05]  /*a1b0*/  @!P0 NANOSLEEP.SYNCS 0x989680 ;  /* 0x009896800000895d */ /* 0x010fea0003900000 */
[----:B------:R-:W4:Y:S02]  /*a1c0*/  @!P0 SYNCS.PHASECHK.TRANS64 P0, [R112+URZ+0x40], R5 ;  /* 0x00004005700085a7 */ /* 0x000f2400080010ff */
[----:B----4-:R-:W-:Y:S05]  /*a1d0*/  @!P0 BRA `(.L_x_119) ;  /* 0xfffffffc00f08947 */ /* 0x010fea000383ffff */
[----:B------:R-:W-:Y:S05]  /*a1e0*/  BRA `(.L_x_118) ;  /* 0xffffffd800687947 */ /* 0x000fea000383ffff */
.L_x_127:
[----:B---3--:R3:W4:Y:S02]  /*a1f0*/  SYNCS.PHASECHK.TRANS64.TRYWAIT P0, [R102+URZ+0x40], R3 ;  /* 0x00004003660075a7 */ /* 0x00872400080011ff */
[----:B----4-:R-:W-:Y:S05]  /*a200*/  @!P0 NANOSLEEP.SYNCS 0x989680 ;  /* 0x009896800000895d */ /* 0x010fea0003900000 */
[----:B------:R-:W4:Y:S02]  /*a210*/  @!P0 SYNCS.PHASECHK.TRANS64 P0, [R102+URZ+0x40], R3 ;  /* 0x00004003660085a7 */ /* 0x000f2400080010ff */
[----:B----4-:R-:W-:Y:S05]  /*a220*/  @!P0 BRA `(.L_x_127) ;  /* 0xfffffffc00f08947 */ /* 0x010fea000383ffff */
[----:B------:R-:W-:Y:S05]  /*a230*/  BRA `(.L_x_126) ;  /* 0xffffffe400b47947 */ /* 0x000fea000383ffff */
        .weak           $__internal_0_$__cuda_sm10x_tcgen05_guardrail_trap_col_being_dealloced_not_returned_by_alloc
        .type           $__internal_0_$__cuda_sm10x_tcgen05_guardrail_trap_col_being_dealloced_not_returned_by_alloc,@function
        .size           $__internal_0_$__cuda_sm10x_tcgen05_guardrail_trap_col_being_dealloced_not_returned_by_alloc,($__internal_1_$__cuda_sm10x_tcgen05_guardrail_trap_phase_invalid_during_alloc - $__internal_0_$__cuda_sm10x_tcgen05_guardrail_trap_col_being_dealloced_not_returned_by_alloc)
$__internal_0_$__cuda_sm10x_tcgen05_guardrail_trap_col_being_dealloced_not_returned_by_alloc:
[----:B------:R-:W-:Y:S05]  /*a240*/  BPT.TRAP 0x1 ;  /* 0x000000040000795c */ /* 0x000fea0000300000 */
[----:B------:R-:W-:-:S04]  /*a250*/  HFMA2 R3, -RZ, RZ, 0, 0 ;  /* 0x00000000ff037431 */ /* 0x000fc800000001ff */
[----:B------:R-:W-:Y:S05]  /*a260*/  RET.REL.NODEC R2 `(_ZN7cutlass13device_kernelINS_4gemm6kernel13GemmUniversalIN4cute5tupleIJiiiiEEENS1_10collective13CollectiveMmaINS1_35MainloopSm100TmaUmmaWarpSpecializedILi4ELi2ELi4ENS5_IJNS4_1CILi2EEENSA_ILi1EEESC_EEEEENS5_IJNSA_ILi64EEENSA_ILi256EEESF_EEENS_12float_e4m3_tENS5_IJlSC_lEEESI_SJ_NS4_8TiledMMAINS4_8MMA_AtomIJNS4_10MMA_TraitsINS4_19SM100_MMA_F8F6F4_SSEJSI_SI_fSF_SG_NS4_17integral_constantINS4_4UMMA5MajorELSQ_0EEESR_NSO_INSP_7ScaleInELSS_0EEEST_EEEEEENS4_6LayoutINS5_IJSC_SC_SC_EEENS5_IJNSA_ILi0EEESY_SY_EEEEENS5_IJNS4_10UnderscoreES11_S11_EEEEENS4_13SM90_TMA_LOADENS4_14ComposedLayoutINS4_7SwizzleILi2ELi4ELi3EEENS4_18smem_ptr_flag_bitsILi8EEENSW_INS5_IJNSA_ILi8EEESF_EEENS5_IJSF_SC_EEEEEEEvNS4_8identityENS4_23SM90_TMA_LOAD_MULTICASTES1E_vS1F_EENS_8epilogue10collective18CollectiveEpilogueINS1I_23Sm100TmaWarpSpecializedILi4ELi2ELi32ELb0ELb0EEEJSH_NS5_IJNSW_ISF_SC_EES1N_EEESI_SJ_SI_SJ_NS1I_6fusion15FusionCallbacksIS1M_NS1P_17LinearCombinationISI_fSI_fLNS_15FloatRoundStyleE2EEESH_S1O_JEEENS4_5SM1004TMEM4LOAD26SM100_TMEM_LOAD_16dp32b32xES14_S1E_NS4_39AutoVectorizingCopyWithAssumedAlignmentILi128EEENS4_14SM90_TMA_STOREES1E_S20_S20_EEEvvEEEEvNT_6ParamsE) ;  /* 0xffffff5c02647950 */ /* 0x000fea0003c3ffff */
        .weak           $__internal_1_$__cuda_sm10x_tcgen05_guardrail_trap_phase_invalid_during_alloc
        .type           $__internal_1_$__cuda_sm10x_tcgen05_guardrail_trap_phase_invalid_during_alloc,@function
        .size           $__internal_1_$__cuda_sm10x_tcgen05_guardrail_trap_phase_invalid_during_alloc,($__internal_2_$__cuda_sm10x_tcgen05_guardrail_trap_unallocated_columns_being_dealloced - $__internal_1_$__cuda_sm10x_tcgen05_guardrail_trap_phase_invalid_during_alloc)
$__internal_1_$__cuda_sm10x_tcgen05_guardrail_trap_phase_invalid_during_alloc:
[----:B------:R-:W-:Y:S05]  /*a270*/  BPT.TRAP 0x1 ;  /* 0x000000040000795c */ /* 0x000fea0000300000 */
[----:B------:R-:W-:-:S04]  /*a280*/  MOV R5, 0x0 ;  /* 0x0000000000057802 */ /* 0x000fc80000000f00 */
[----:B------:R-:W-:Y:S05]  /*a290*/  RET.REL.NODEC R4 `(_ZN7cutlass13device_kernelINS_4gemm6kernel13GemmUniversalIN4cute5tupleIJiiiiEEENS1_10collective13CollectiveMmaINS1_35MainloopSm100TmaUmmaWarpSpecializedILi4ELi2ELi4ENS5_IJNS4_1CILi2EEENSA_ILi1EEESC_EEEEENS5_IJNSA_ILi64EEENSA_ILi256EEESF_EEENS_12float_e4m3_tENS5_IJlSC_lEEESI_SJ_NS4_8TiledMMAINS4_8MMA_AtomIJNS4_10MMA_TraitsINS4_19SM100_MMA_F8F6F4_SSEJSI_SI_fSF_SG_NS4_17integral_constantINS4_4UMMA5MajorELSQ_0EEESR_NSO_INSP_7ScaleInELSS_0EEEST_EEEEEENS4_6LayoutINS5_IJSC_SC_SC_EEENS5_IJNSA_ILi0EEESY_SY_EEEEENS5_IJNS4_10UnderscoreES11_S11_EEEEENS4_13SM90_TMA_LOADENS4_14ComposedLayoutINS4_7SwizzleILi2ELi4ELi3EEENS4_18smem_ptr_flag_bitsILi8EEENSW_INS5_IJNSA_ILi8EEESF_EEENS5_IJSF_SC_EEEEEEEvNS4_8identityENS4_23SM90_TMA_LOAD_MULTICASTES1E_vS1F_EENS_8epilogue10collective18CollectiveEpilogueINS1I_23Sm100TmaWarpSpecializedILi4ELi2ELi32ELb0ELb0EEEJSH_NS5_IJNSW_ISF_SC_EES1N_EEESI_SJ_SI_SJ_NS1I_6fusion15FusionCallbacksIS1M_NS1P_17LinearCombinationISI_fSI_fLNS_15FloatRoundStyleE2EEESH_S1O_JEEENS4_5SM1004TMEM4LOAD26SM100_TMEM_LOAD_16dp32b32xES14_S1E_NS4_39AutoVectorizingCopyWithAssumedAlignmentILi128EEENS4_14SM90_TMA_STOREES1E_S20_S20_EEEvvEEEEvNT_6ParamsE) ;  /* 0xffffff5c04587950 */ /* 0x000fea0003c3ffff */
        .weak           $__internal_2_$__cuda_sm10x_tcgen05_guardrail_trap_unallocated_columns_being_dealloced
        .type           $__internal_2_$__cuda_sm10x_tcgen05_guardrail_trap_unallocated_columns_being_dealloced,@function
        .size           $__internal_2_$__cuda_sm10x_tcgen05_guardrail_trap_unallocated_columns_being_dealloced,(.L_x_177 - $__internal_2_$__cuda_sm10x_tcgen05_guardrail_trap_unallocated_columns_being_dealloced)
$__internal_2_$__cuda_sm10x_tcgen05_guardrail_trap_unallocated_columns_being_dealloced:
[----:B------:R-:W-:Y:S05]  /*a2a0*/  BPT.TRAP 0x1 ;  /* 0x000000040000795c */ /* 0x000fea0000300000 */
[----:B------:R-:W-:-:S04]  /*a2b0*/  HFMA2 R3, -RZ, RZ, 0, 0 ;  /* 0x00000000ff037431 */ /* 0x000fc800000001ff */
[----:B------:R-:W-:Y:S05]  /*a2c0*/  RET.REL.NODEC R2 `(_ZN7cutlass13device_kernelINS_4gemm6kernel13GemmUniversalIN4cute5tupleIJiiiiEEENS1_10collective13CollectiveMmaINS1_35MainloopSm100TmaUmmaWarpSpecializedILi4ELi2ELi4ENS5_IJNS4_1CILi2EEENSA_ILi1EEESC_EEEEENS5_IJNSA_ILi64EEENSA_ILi256EEESF_EEENS_12float_e4m3_tENS5_IJlSC_lEEESI_SJ_NS4_8TiledMMAINS4_8MMA_AtomIJNS4_10MMA_TraitsINS4_19SM100_MMA_F8F6F4_SSEJSI_SI_fSF_SG_NS4_17integral_constantINS4_4UMMA5MajorELSQ_0EEESR_NSO_INSP_7ScaleInELSS_0EEEST_EEEEEENS4_6LayoutINS5_IJSC_SC_SC_EEENS5_IJNSA_ILi0EEESY_SY_EEEEENS5_IJNS4_10UnderscoreES11_S11_EEEEENS4_13SM90_TMA_LOADENS4_14ComposedLayoutINS4_7SwizzleILi2ELi4ELi3EEENS4_18smem_ptr_flag_bitsILi8EEENSW_INS5_IJNSA_ILi8EEESF_EEENS5_IJSF_SC_EEEEEEEvNS4_8identityENS4_23SM90_TMA_LOAD_MULTICASTES1E_vS1F_EENS_8epilogue10collective18CollectiveEpilogueINS1I_23Sm100TmaWarpSpecializedILi4ELi2ELi32ELb0ELb0EEEJSH_NS5_IJNSW_ISF_SC_EES1N_EEESI_SJ_SI_SJ_NS1I_6fusion15FusionCallbacksIS1M_NS1P_17LinearCombinationISI_fSI_fLNS_15FloatRoundStyleE2EEESH_S1O_JEEENS4_5SM1004TMEM4LOAD26SM100_TMEM_LOAD_16dp32b32xES14_S1E_NS4_39AutoVectorizingCopyWithAssumedAlignmentILi128EEENS4_14SM90_TMA_STOREES1E_S20_S20_EEEvvEEEEvNT_6ParamsE) ;  /* 0xffffff5c024c7950 */ /* 0x000fea0003c3ffff */
.L_x_176:
[----:B------:R-:W-:-:S00]  /*a2d0*/  BRA `(.L_x_176) ;  /* 0xfffffffc00fc7947 */ /* 0x000fc0000383ffff */
[----:B------:R-:W-:-:S00]  /*a2e0*/  NOP ;  /* 0x0000000000007918 */ /* 0x000fc00000000000 */
        /* <DEDUP_REMOVED lines=9> */
.L_x_177:


//--------------------- .nv.global.init           --------------------------
	.section	.nv.global.init,"aw",@progbits
.nv.global.init:
	.type		$str$27,@object
	.size		$str$27,($str$28 - $str$27)
$str$27:
        /*0000*/ 	.byte	0x28, 0x61, 0x64, 0x64, 0x72, 0x65, 0x73, 0x73, 0x20, 0x26, 0x20, 0x6d, 0x61, 0x73, 0x6b, 0x29
        /*0010*/ 	.byte	0x20, 0x3d, 0x3d, 0x20, 0x30, 0x00
	.type		$str$28,@object
	.size		$str$28,($str$26 - $str$28)
$str$28:
        /*0016*/ 	.byte	0x2f, 0x74, 0x6d, 0x70, 0x2f, 0x63, 0x75, 0x74, 0x6c, 0x61, 0x73, 0x73, 0x5f, 0x73, 0x77, 0x65
        /*0026*/ 	.byte	0x65, 0x70, 0x5f, 0x73, 0x72, 0x63, 0x2f, 0x69, 0x6e, 0x63, 0x6c, 0x75, 0x64, 0x65, 0x2f, 0x63
        /*0036*/ 	.byte	0x75, 0x74, 0x65, 0x2f, 0x70, 0x6f, 0x69, 0x6e, 0x74, 0x65, 0x72, 0x5f, 0x66, 0x6c, 0x61, 0x67
        /*0046*/ 	.byte	0x67, 0x65, 0x64, 0x2e, 0x68, 0x70, 0x70, 0x00
	.type		$str$26,@object
	.size		$str$26,($str$25 - $str$26)
$str$26:
        /*004e*/ 	.byte	0x2f, 0x74, 0x6d, 0x70, 0x2f, 0x63, 0x75, 0x74, 0x6c, 0x61, 0x73, 0x73, 0x5f, 0x73, 0x77, 0x65
        /*005e*/ 	.byte	0x65, 0x70, 0x5f, 0x73, 0x72, 0x63, 0x2f, 0x69, 0x6e, 0x63, 0x6c, 0x75, 0x64, 0x65, 0x2f, 0x63
        /*006e*/ 	.byte	0x75, 0x74, 0x65, 0x2f, 0x61, 0x74, 0x6f, 0x6d, 0x2f, 0x63, 0x6f, 0x70, 0x79, 0x5f, 0x74, 0x72
        /*007e*/ 	.byte	0x61, 0x69, 0x74, 0x73, 0x5f, 0x73, 0x6d, 0x31, 0x30, 0x30, 0x2e, 0x68, 0x70, 0x70, 0x00
	.type		$str$25,@object
	.size		$str$25,(__unnamed_1 - $str$25)
$str$25:
        /*008d*/ 	.byte	0x28, 0x28, 0x75, 0x69, 0x6e, 0x74, 0x33, 0x32, 0x5f, 0x74, 0x28, 0x74, 0x68, 0x72, 0x65, 0x61
        /*009d*/ 	.byte	0x64, 0x49, 0x64, 0x78, 0x2e, 0x78, 0x29, 0x20, 0x2f, 0x20, 0x33, 0x32, 0x29, 0x20, 0x25, 0x20
        /*00ad*/ 	.byte	0x34, 0x29, 0x20, 0x3d, 0x3d, 0x20, 0x28, 0x28, 0x28, 0x74, 0x6d, 0x65, 0x6d, 0x5f, 0x61, 0x64
        /*00bd*/ 	.byte	0x64, 0x72, 0x20, 0x3e, 0x3e, 0x20, 0x31, 0x36, 0x29, 0x20, 0x2f, 0x20, 0x33, 0x32, 0x29, 0x20
        /*00cd*/ 	.byte	0x25, 0x20, 0x34, 0x29, 0x00
	.type		__unnamed_1,@object
	.size		__unnamed_1,(__unnamed_2 - __unnamed_1)
__unnamed_1:
        /*00d2*/ 	.byte	0x61, 0x75, 0x74, 0x6f, 0x20, 0x63, 0x75, 0x74, 0x65, 0x3a, 0x3a, 0x61, 0x73, 0x5f, 0x70, 0x6f
        /* <DEDUP_REMOVED lines=24> */
        /*0262*/ 	.byte	0x3c, 0x34, 0x30, 0x39, 0x36, 0x3e, 0x3e, 0x3e, 0x3e, 0x5d, 0x00
	.type		__unnamed_2,@object
	.size		__unnamed_2,(__unnamed_3 - __unnamed_2)
__unnamed_2:
        /* <DEDUP_REMOVED lines=26> */
	.type		__unnamed_3,@object
	.size		__unnamed_3,(.L_3 - __unnamed_3)
__unnamed_3:
        /* <DEDUP_REMOVED lines=40> */
        /*0688*/ 	.byte	0x74, 0x65, 0x3a, 0x3a, 0x43, 0x3c, 0x30, 0x3e, 0x3e, 0x3e, 0x3e, 0x5d, 0x00
.L_3:


//--------------------- .nv.shared._ZN7cutlass13device_kernelINS_4gemm6kernel13GemmUniversalIN4cute5tupleIJiiiiEEENS1_10collective13CollectiveMmaINS1_35MainloopSm100TmaUmmaWarpSpecializedILi4ELi2ELi4ENS5_IJNS4_1CILi2EEENSA_ILi1EEESC_EEEEENS5_IJNSA_ILi64EEENSA_ILi256EEESF_EEENS_12float_e4m3_tENS5_IJlSC_lEEESI_SJ_NS4_8TiledMMAINS4_8MMA_AtomIJNS4_10MMA_TraitsINS4_19SM100_MMA_F8F6F4_SSEJSI_SI_fSF_SG_NS4_17integral_constantINS4_4UMMA5MajorELSQ_0EEESR_NSO_INSP_7ScaleInELSS_0EEEST_EEEEEENS4_6LayoutINS5_IJSC_SC_SC_EEENS5_IJNSA_ILi0EEESY_SY_EEEEENS5_IJNS4_10UnderscoreES11_S11_EEEEENS4_13SM90_TMA_LOADENS4_14ComposedLayoutINS4_7SwizzleILi2ELi4ELi3EEENS4_18smem_ptr_flag_bitsILi8EEENSW_INS5_IJNSA_ILi8EEESF_EEENS5_IJSF_SC_EEEEEEEvNS4_8identityENS4_23SM90_TMA_LOAD_MULTICASTES1E_vS1F_EENS_8epilogue10collective18CollectiveEpilogueINS1I_23Sm100TmaWarpSpecializedILi4ELi2ELi32ELb0ELb0EEEJSH_NS5_IJNSW_ISF_SC_EES1N_EEESI_SJ_SI_SJ_NS1I_6fusion15FusionCallbacksIS1M_NS1P_17LinearCombinationISI_fSI_fLNS_15FloatRoundStyleE2EEESH_S1O_JEEENS4_5SM1004TMEM4LOAD26SM100_TMEM_LOAD_16dp32b32xES14_S1E_NS4_39AutoVectorizingCopyWithAssumedAlignmentILi128EEENS4_14SM90_TMA_STOREES1E_S20_S20_EEEvvEEEEvNT_6ParamsE --------------------------
	.section	.nv.shared._ZN7cutlass13device_kernelINS_4gemm6kernel13GemmUniversalIN4cute5tupleIJiiiiEEENS1_10collective13CollectiveMmaINS1_35MainloopSm100TmaUmmaWarpSpecializedILi4ELi2ELi4ENS5_IJNS4_1CILi2EEENSA_ILi1EEESC_EEEEENS5_IJNSA_ILi64EEENSA_ILi256EEESF_EEENS_12float_e4m3_tENS5_IJlSC_lEEESI_SJ_NS4_8TiledMMAINS4_8MMA_AtomIJNS4_10MMA_TraitsINS4_19SM100_MMA_F8F6F4_SSEJSI_SI_fSF_SG_NS4_17integral_constantINS4_4UMMA5MajorELSQ_0EEESR_NSO_INSP_7ScaleInELSS_0EEEST_EEEEEENS4_6LayoutINS5_IJSC_SC_SC_EEENS5_IJNSA_ILi0EEESY_SY_EEEEENS5_IJNS4_10UnderscoreES11_S11_EEEEENS4_13SM90_TMA_LOADENS4_14ComposedLayoutINS4_7SwizzleILi2ELi4ELi3EEENS4_18smem_ptr_flag_bitsILi8EEENSW_INS5_IJNSA_ILi8EEESF_EEENS5_IJSF_SC_EEEEEEEvNS4_8identityENS4_23SM90_TMA_LOAD_MULTICASTES1E_vS1F_EENS_8epilogue10collective18CollectiveEpilogueINS1I_23Sm100TmaWarpSpecializedILi4ELi2ELi32ELb0ELb0EEEJSH_NS5_IJNSW_ISF_SC_EES1N_EEESI_SJ_SI_SJ_NS1I_6fusion15FusionCallbacksIS1M_NS1P_17LinearCombinationISI_fSI_fLNS_15FloatRoundStyleE2EEESH_S1O_JEEENS4_5SM1004TMEM4LOAD26SM100_TMEM_LOAD_16dp32b32xES14_S1E_NS4_39AutoVectorizingCopyWithAssumedAlignmentILi128EEENS4_14SM90_TMA_STOREES1E_S20_S20_EEEvvEEEEvNT_6ParamsE,"aw",@nobits
	.sectionflags	@""
	.align	16
	.zero		1024


//--------------------- .nv.shared.reserved.0     --------------------------
	.section	.nv.shared.reserved.0,"aw",@nobits
	.weak		__nv_reservedSMEM_offset_0_alias
	.size		__nv_reservedSMEM_offset_0_alias, 0, 64
	.other		__nv_reservedSMEM_offset_0_alias,@"STO_CUDA_RESERVED_SHARED STV_DEFAULT"
__nv_reservedSMEM_offset_0_alias:
	.zero		0
.nv.shared.reserved.0:
	.zero		64
	.weak		__nv_reservedSMEM_tcgen05_partition
	.type		__nv_reservedSMEM_tcgen05_partition,@object
	.size		__nv_reservedSMEM_tcgen05_partition,(.L_0 - __nv_reservedSMEM_tcgen05_partition)
__nv_reservedSMEM_tcgen05_partition:
	.zero		32
.L_0:


//--------------------- .nv.global                --------------------------
	.section	.nv.global,"aw",@nobits
.nv.global:
	.type		_ZN39_INTERNAL_e5f7cc80_4_k_cu_a6e56205_88124cute1_E,@object
	.size		_ZN39_INTERNAL_e5f7cc80_4_k_cu_a6e56205_88124cute1_E,(_ZN39_INTERNAL_e5f7cc80_4_k_cu_a6e56205_88124cuda3std3__45__cpo6cbeginE - _ZN39_INTERNAL_e5f7cc80_4_k_cu_a6e56205_88124cute1_E)
_ZN39_INTERNAL_e5f7cc80_4_k_cu_a6e56205_88124cute1_E:
	.zero		1
	.type		_ZN39_INTERNAL_e5f7cc80_4_k_cu_a6e56205_88124cuda3std3__45__cpo6cbeginE,@object
	.size		_ZN39_INTERNAL_e5f7cc80_4_k_cu_a6e56205_88124cuda3std3__45__cpo6cbeginE,(_ZN39_INTERNAL_e5f7cc80_4_k_cu_a6e56205_88124cuda3std3__48in_placeE - _ZN39_INTERNAL_e5f7cc80_4_k_cu_a6e56205_88124cuda3std3__45__cpo6cbeginE)
_ZN39_INTERNAL_e5f7cc80_4_k_cu_a6e56205_88124cuda3std3__45__cpo6cbeginE:
	.zero		1
	.type		_ZN39_INTERNAL_e5f7cc80_4_k_cu_a6e56205_88124cuda3std3__48in_placeE,@object
	.size		_ZN39_INTERNAL_e5f7cc80_4_k_cu_a6e56205_88124cuda3std3__48in_placeE,(_ZN39_INTERNAL_e5f7cc80_4_k_cu_a6e56205_88124cuda3std6ranges3__45__cpo9iter_moveE - _ZN39_INTERNAL_e5f7cc80_4_k_cu_a6e56205_88124cuda3std3__48in_placeE)
_ZN39_INTERNAL_e5f7cc80_4_k_cu_a6e56205_88124cuda3std3__48in_placeE:
	.zero		1
	.type		_ZN39_INTERNAL_e5f7cc80_4_k_cu_a6e56205_88124cuda3std6ranges3__45__cpo9iter_moveE,@object
	.size		_ZN39_INTERNAL_e5f7cc80_4_k_cu_a6e56205_88124cuda3std6ranges3__45__cpo9iter_moveE,(_ZN39_INTERNAL_e5f7cc80_4_k_cu_a6e56205_88124cuda3std3__45__cpo5beginE - _ZN39_INTERNAL_e5f7cc80_4_k_cu_a6e56205_88124cuda3std6ranges3__45__cpo9iter_moveE)
_ZN39_INTERNAL_e5f7cc80_4_k_cu_a6e56205_88124cuda3std6ranges3__45__cpo9iter_moveE:
	.zero		1
	.type		_ZN39_INTERNAL_e5f7cc80_4_k_cu_a6e56205_88124cuda3std3__45__cpo5beginE,@object
	.size		_ZN39_INTERNAL_e5f7cc80_4_k_cu_a6e56205_88124cuda3std3__45__cpo5beginE,(_ZN39_INTERNAL_e5f7cc80_4_k_cu_a6e56205_88124cuda3std3__441_GLOBAL__N__e5f7cc80_4_k_cu_a6e56205_88126ignoreE - _ZN39_INTERNAL_e5f7cc80_4_k_cu_a6e56205_88124cuda3std3__45__cpo5beginE)
_ZN39_INTERNAL_e5f7cc80_4_k_cu_a6e56205_88124cuda3std3__45__cpo5beginE:
	.zero		1
	.type		_ZN39_INTERNAL_e5f7cc80_4_k_cu_a6e56205_88124cuda3std3__441_GLOBAL__N__e5f7cc80_4_k_cu_a6e56205_88126ignoreE,@object
	.size		_ZN39_INTERNAL_e5f7cc80_4_k_cu_a6e56205_88124cuda3std3__441_GLOBAL__N__e5f7cc80_4_k_cu_a6e56205_88126ignoreE,(_ZN39_INTERNAL_e5f7cc80_4_k_cu_a6e56205_88124cute7productE - _ZN39_INTERNAL_e5f7cc80_4_k_cu_a6e56205_88124cuda3std3__441_GLOBAL__N__e5f7cc80_4_k_cu_a6e56205_88126ignoreE)
_ZN39_INTERNAL_e5f7cc80_4_k_cu_a6e56205_88124cuda3std3__441_GLOBAL__N__e5f7cc80_4_k_cu_a6e56205_88126ignoreE:
	.zero		1
	.type		_ZN39_INTERNAL_e5f7cc80_4_k_cu_a6e56205_88124cute7productE,@object
	.size		_ZN39_INTERNAL_e5f7cc80_4_k_cu_a6e56205_88124cute7productE,(_ZN39_INTERNAL_e5f7cc80_4_k_cu_a6e56205_88124cuda3std3__45__cpo3endE - _ZN39_INTERNAL_e5f7cc80_4_k_cu_a6e56205_88124cute7productE)
_ZN39_INTERNAL_e5f7cc80_4_k_cu_a6e56205_88124cute7productE:
	.zero		1
	.type		_ZN39_INTERNAL_e5f7cc80_4_k_cu_a6e56205_88124cuda3std3__45__cpo3endE,@object
	.size		_ZN39_INTERNAL_e5f7cc80_4_k_cu_a6e56205_88124cuda3std3__45__cpo3endE,(_ZN39_INTERNAL_e5f7cc80_4_k_cu_a6e56205_88124cuda3std3__419piecewise_constructE - _ZN39_INTERNAL_e5f7cc80_4_k_cu_a6e56205_88124cuda3std3__45__cpo3endE)
_ZN39_INTERNAL_e5f7cc80_4_k_cu_a6e56205_88124cuda3std3__45__cpo3endE:
	.zero		1
	.type		_ZN39_INTERNAL_e5f7cc80_4_k_cu_a6e56205_88124cuda3std3__419piecewise_constructE,@object
	.size		_ZN39_INTERNAL_e5f7cc80_4_k_cu_a6e56205_88124cuda3std3__419piecewise_constructE,(_ZN39_INTERNAL_e5f7cc80_4_k_cu_a6e56205_88124cuda3std3__45__cpo4cendE - _ZN39_INTERNAL_e5f7cc80_4_k_cu_a6e56205_88124cuda3std3__419piecewise_constructE)
_ZN39_INTERNAL_e5f7cc80_4_k_cu_a6e56205_88124cuda3std3__419piecewise_constructE:
	.zero		1
	.type		_ZN39_INTERNAL_e5f7cc80_4_k_cu_a6e56205_88124cuda3std3__45__cpo4cendE,@object
	.size		_ZN39_INTERNAL_e5f7cc80_4_k_cu_a6e56205_88124cuda3std3__45__cpo4cendE,(_ZN39_INTERNAL_e5f7cc80_4_k_cu_a6e56205_88124cuda3std6ranges3__45__cpo4swapE - _ZN39_INTERNAL_e5f7cc80_4_k_cu_a6e56205_88124cuda3std3__45__cpo4cendE)
_ZN39_INTERNAL_e5f7cc80_4_k_cu_a6e56205_88124cuda3std3__45__cpo4cendE:
	.zero		1
	.type		_ZN39_INTERNAL_e5f7cc80_4_k_cu_a6e56205_88124cuda3std6ranges3__45__cpo4swapE,@object
	.size		_ZN39_INTERNAL_e5f7cc80_4_k_cu_a6e56205_88124cuda3std6ranges3__45__cpo4swapE,(.L_11 - _ZN39_INTERNAL_e5f7cc80_4_k_cu_a6e56205_88124cuda3std6ranges3__45__cpo4swapE)
_ZN39_INTERNAL_e5f7cc80_4_k_cu_a6e56205_88124cuda3std6ranges3__45__cpo4swapE:
	.zero		1
.L_11:


//--------------------- .nv.constant0._ZN7cutlass13device_kernelINS_4gemm6kernel13GemmUniversalIN4cute5tupleIJiiiiEEENS1_10collective13CollectiveMmaINS1_35MainloopSm100TmaUmmaWarpSpecializedILi4ELi2ELi4ENS5_IJNS4_1CILi2EEENSA_ILi1EEESC_EEEEENS5_IJNSA_ILi64EEENSA_ILi256EEESF_EEENS_12float_e4m3_tENS5_IJlSC_lEEESI_SJ_NS4_8TiledMMAINS4_8MMA_AtomIJNS4_10MMA_TraitsINS4_19SM100_MMA_F8F6F4_SSEJSI_SI_fSF_SG_NS4_17integral_constantINS4_4UMMA5MajorELSQ_0EEESR_NSO_INSP_7ScaleInELSS_0EEEST_EEEEEENS4_6LayoutINS5_IJSC_SC_SC_EEENS5_IJNSA_ILi0EEESY_SY_EEEEENS5_IJNS4_10UnderscoreES11_S11_EEEEENS4_13SM90_TMA_LOADENS4_14ComposedLayoutINS4_7SwizzleILi2ELi4ELi3EEENS4_18smem_ptr_flag_bitsILi8EEENSW_INS5_IJNSA_ILi8EEESF_EEENS5_IJSF_SC_EEEEEEEvNS4_8identityENS4_23SM90_TMA_LOAD_MULTICASTES1E_vS1F_EENS_8epilogue10collective18CollectiveEpilogueINS1I_23Sm100TmaWarpSpecializedILi4ELi2ELi32ELb0ELb0EEEJSH_NS5_IJNSW_ISF_SC_EES1N_EEESI_SJ_SI_SJ_NS1I_6fusion15FusionCallbacksIS1M_NS1P_17LinearCombinationISI_fSI_fLNS_15FloatRoundStyleE2EEESH_S1O_JEEENS4_5SM1004TMEM4LOAD26SM100_TMEM_LOAD_16dp32b32xES14_S1E_NS4_39AutoVectorizingCopyWithAssumedAlignmentILi128EEENS4_14SM90_TMA_STOREES1E_S20_S20_EEEvvEEEEvNT_6ParamsE --------------------------
	.section	.nv.constant0._ZN7cutlass13device_kernelINS_4gemm6kernel13GemmUniversalIN4cute5tupleIJiiiiEEENS1_10collective13CollectiveMmaINS1_35MainloopSm100TmaUmmaWarpSpecializedILi4ELi2ELi4ENS5_IJNS4_1CILi2EEENSA_ILi1EEESC_EEEEENS5_IJNSA_ILi64EEENSA_ILi256EEESF_EEENS_12float_e4m3_tENS5_IJlSC_lEEESI_SJ_NS4_8TiledMMAINS4_8MMA_AtomIJNS4_10MMA_TraitsINS4_19SM100_MMA_F8F6F4_SSEJSI_SI_fSF_SG_NS4_17integral_constantINS4_4UMMA5MajorELSQ_0EEESR_NSO_INSP_7ScaleInELSS_0EEEST_EEEEEENS4_6LayoutINS5_IJSC_SC_SC_EEENS5_IJNSA_ILi0EEESY_SY_EEEEENS5_IJNS4_10UnderscoreES11_S11_EEEEENS4_13SM90_TMA_LOADENS4_14ComposedLayoutINS4_7SwizzleILi2ELi4ELi3EEENS4_18smem_ptr_flag_bitsILi8EEENSW_INS5_IJNSA_ILi8EEESF_EEENS5_IJSF_SC_EEEEEEEvNS4_8identityENS4_23SM90_TMA_LOAD_MULTICASTES1E_vS1F_EENS_8epilogue10collective18CollectiveEpilogueINS1I_23Sm100TmaWarpSpecializedILi4ELi2ELi32ELb0ELb0EEEJSH_NS5_IJNSW_ISF_SC_EES1N_EEESI_SJ_SI_SJ_NS1I_6fusion15FusionCallbacksIS1M_NS1P_17LinearCombinationISI_fSI_fLNS_15FloatRoundStyleE2EEESH_S1O_JEEENS4_5SM1004TMEM4LOAD26SM100_TMEM_LOAD_16dp32b32xES14_S1E_NS4_39AutoVectorizingCopyWithAssumedAlignmentILi128EEENS4_14SM90_TMA_STOREES1E_S20_S20_EEEvvEEEEvNT_6ParamsE,"a",@progbits
	.sectionflags	@""
	.align	4
.nv.constant0._ZN7cutlass13device_kernelINS_4gemm6kernel13GemmUniversalIN4cute5tupleIJiiiiEEENS1_10collective13CollectiveMmaINS1_35MainloopSm100TmaUmmaWarpSpecializedILi4ELi2ELi4ENS5_IJNS4_1CILi2EEENSA_ILi1EEESC_EEEEENS5_IJNSA_ILi64EEENSA_ILi256EEESF_EEENS_12float_e4m3_tENS5_IJlSC_lEEESI_SJ_NS4_8TiledMMAINS4_8MMA_AtomIJNS4_10MMA_TraitsINS4_19SM100_MMA_F8F6F4_SSEJSI_SI_fSF_SG_NS4_17integral_constantINS4_4UMMA5MajorELSQ_0EEESR_NSO_INSP_7ScaleInELSS_0EEEST_EEEEEENS4_6LayoutINS5_IJSC_SC_SC_EEENS5_IJNSA_ILi0EEESY_SY_EEEEENS5_IJNS4_10UnderscoreES11_S11_EEEEENS4_13SM90_TMA_LOADENS4_14ComposedLayoutINS4_7SwizzleILi2ELi4ELi3EEENS4_18smem_ptr_flag_bitsILi8EEENSW_INS5_IJNSA_ILi8EEESF_EEENS5_IJSF_SC_EEEEEEEvNS4_8identityENS4_23SM90_TMA_LOAD_MULTICASTES1E_vS1F_EENS_8epilogue10collective18CollectiveEpilogueINS1I_23Sm100TmaWarpSpecializedILi4ELi2ELi32ELb0ELb0EEEJSH_NS5_IJNSW_ISF_SC_EES1N_EEESI_SJ_SI_SJ_NS1I_6fusion15FusionCallbacksIS1M_NS1P_17LinearCombinationISI_fSI_fLNS_15FloatRoundStyleE2EEESH_S1O_JEEENS4_5SM1004TMEM4LOAD26SM100_TMEM_LOAD_16dp32b32xES14_S1E_NS4_39AutoVectorizingCopyWithAssumedAlignmentILi128EEENS4_14SM90_TMA_STOREES1E_S20_S20_EEEvvEEEEvNT_6ParamsE:
	.zero		2944


//--------------------- SYMBOLS --------------------------

	.type		.nv.reservedSmem.offset0,@object
	.size		.nv.reservedSmem.offset0,0x4
	.type		.nv.reservedSmem.cap,@object
	.size		.nv.reservedSmem.cap,0x4
	.type		__assertfail,@function
